//
// Generated by NVIDIA NVVM Compiler
//
// Compiler Build ID: CL-36424714
// Cuda compilation tools, release 13.0, V13.0.88
// Based on NVVM 20.0.0
//

.version 9.0
.target sm_100
.address_size 64

	// .globl	_Z6warmupPiii
.extern .func  (.param .b32 func_retval0) vprintf
(
	.param .b64 vprintf_param_0,
	.param .b64 vprintf_param_1
)
;
// _ZZ6warmupPiiiE5s_tmp has been demoted
.global .align 1 .b8 $str[14] = {48, 120, 37, 49, 48, 108, 108, 120, 58, 32, 37, 100, 10};

.visible .entry _Z6warmupPiii(
	.param .u64 .ptr .align 1 _Z6warmupPiii_param_0,
	.param .u32 _Z6warmupPiii_param_1,
	.param .u32 _Z6warmupPiii_param_2
)
{
	.reg .pred 	%p<10>;
	.reg .b32 	%r<88>;
	.reg .b64 	%rd<47>;
	// demoted variable
	.shared .align 4 .u32 _ZZ6warmupPiiiE5s_tmp;
	ld.param.u64 	%rd25, [_Z6warmupPiii_param_0];
	ld.param.u32 	%r16, [_Z6warmupPiii_param_1];
	ld.param.u32 	%r17, [_Z6warmupPiii_param_2];
	cvta.to.global.u64 	%rd1, %rd25;
	mov.b32 	%r18, 0;
	st.shared.u32 	[_ZZ6warmupPiiiE5s_tmp], %r18;
	div.s32 	%r19, 1048576, %r17;
	mul.lo.s32 	%r1, %r19, %r16;
	add.s32 	%r2, %r1, %r19;
	setp.ge.u32 	%p1, %r1, %r2;
	@%p1 bra 	$L__BB0_14;
	cvt.s64.s32 	%rd26, %r2;
	cvt.s64.s32 	%rd42, %r1;
	add.s64 	%rd27, %rd42, 32768;
	max.u64 	%rd28, %rd27, %rd26;
	not.b64 	%rd29, %rd42;
	add.s64 	%rd30, %rd28, %rd29;
	shr.u64 	%rd31, %rd30, 15;
	add.s64 	%rd3, %rd31, 1;
	and.b64  	%rd4, %rd3, 15;
	setp.lt.u64 	%p2, %rd30, 491520;
	mov.b32 	%r87, 0;
	@%p2 bra 	$L__BB0_4;
	and.b64  	%rd40, %rd3, 1125899906842608;
	shl.b64 	%rd32, %rd42, 2;
	add.s64 	%rd33, %rd32, %rd1;
	add.s64 	%rd39, %rd33, 1048576;
	mov.b32 	%r87, 0;
$L__BB0_3:
	.pragma "nounroll";
	ld.global.nc.u32 	%r23, [%rd39+-1048576];
	add.s32 	%r24, %r87, %r23;
	ld.global.nc.u32 	%r25, [%rd39+-917504];
	add.s32 	%r26, %r24, %r25;
	ld.global.nc.u32 	%r27, [%rd39+-786432];
	add.s32 	%r28, %r26, %r27;
	ld.global.nc.u32 	%r29, [%rd39+-655360];
	add.s32 	%r30, %r28, %r29;
	ld.global.nc.u32 	%r31, [%rd39+-524288];
	add.s32 	%r32, %r30, %r31;
	ld.global.nc.u32 	%r33, [%rd39+-393216];
	add.s32 	%r34, %r32, %r33;
	ld.global.nc.u32 	%r35, [%rd39+-262144];
	add.s32 	%r36, %r34, %r35;
	ld.global.nc.u32 	%r37, [%rd39+-131072];
	add.s32 	%r38, %r36, %r37;
	ld.global.nc.u32 	%r39, [%rd39];
	add.s32 	%r40, %r38, %r39;
	ld.global.nc.u32 	%r41, [%rd39+131072];
	add.s32 	%r42, %r40, %r41;
	ld.global.nc.u32 	%r43, [%rd39+262144];
	add.s32 	%r44, %r42, %r43;
	ld.global.nc.u32 	%r45, [%rd39+393216];
	add.s32 	%r46, %r44, %r45;
	ld.global.nc.u32 	%r47, [%rd39+524288];
	add.s32 	%r48, %r46, %r47;
	ld.global.nc.u32 	%r49, [%rd39+655360];
	add.s32 	%r50, %r48, %r49;
	ld.global.nc.u32 	%r51, [%rd39+786432];
	add.s32 	%r52, %r50, %r51;
	ld.global.nc.u32 	%r53, [%rd39+917504];
	add.s32 	%r87, %r52, %r53;
	add.s64 	%rd42, %rd42, 524288;
	add.s64 	%rd40, %rd40, -16;
	add.s64 	%rd39, %rd39, 2097152;
	setp.ne.s64 	%p3, %rd40, 0;
	@%p3 bra 	$L__BB0_3;
$L__BB0_4:
	setp.eq.s64 	%p4, %rd4, 0;
	@%p4 bra 	$L__BB0_13;
	and.b64  	%rd14, %rd3, 7;
	setp.lt.u64 	%p5, %rd4, 8;
	@%p5 bra 	$L__BB0_7;
	shl.b64 	%rd34, %rd42, 2;
	add.s64 	%rd35, %rd1, %rd34;
	ld.global.nc.u32 	%r55, [%rd35];
	add.s32 	%r56, %r87, %r55;
	ld.global.nc.u32 	%r57, [%rd35+131072];
	add.s32 	%r58, %r56, %r57;
	ld.global.nc.u32 	%r59, [%rd35+262144];
	add.s32 	%r60, %r58, %r59;
	ld.global.nc.u32 	%r61, [%rd35+393216];
	add.s32 	%r62, %r60, %r61;
	ld.global.nc.u32 	%r63, [%rd35+524288];
	add.s32 	%r64, %r62, %r63;
	ld.global.nc.u32 	%r65, [%rd35+655360];
	add.s32 	%r66, %r64, %r65;
	ld.global.nc.u32 	%r67, [%rd35+786432];
	add.s32 	%r68, %r66, %r67;
	ld.global.nc.u32 	%r69, [%rd35+917504];
	add.s32 	%r87, %r68, %r69;
	add.s64 	%rd42, %rd42, 262144;
$L__BB0_7:
	setp.eq.s64 	%p6, %rd14, 0;
	@%p6 bra 	$L__BB0_13;
	and.b64  	%rd45, %rd3, 3;
	setp.lt.u64 	%p7, %rd14, 4;
	@%p7 bra 	$L__BB0_10;
	shl.b64 	%rd36, %rd42, 2;
	add.s64 	%rd37, %rd1, %rd36;
	ld.global.nc.u32 	%r71, [%rd37];
	add.s32 	%r72, %r87, %r71;
	ld.global.nc.u32 	%r73, [%rd37+131072];
	add.s32 	%r74, %r72, %r73;
	ld.global.nc.u32 	%r75, [%rd37+262144];
	add.s32 	%r76, %r74, %r75;
	ld.global.nc.u32 	%r77, [%rd37+393216];
	add.s32 	%r87, %r76, %r77;
	add.s64 	%rd42, %rd42, 131072;
$L__BB0_10:
	setp.eq.s64 	%p8, %rd45, 0;
	@%p8 bra 	$L__BB0_13;
	shl.b64 	%rd38, %rd42, 2;
	add.s64 	%rd46, %rd1, %rd38;
$L__BB0_12:
	.pragma "nounroll";
	ld.global.nc.u32 	%r78, [%rd46];
	add.s32 	%r87, %r87, %r78;
	add.s64 	%rd46, %rd46, 131072;
	add.s64 	%rd45, %rd45, -1;
	setp.ne.s64 	%p9, %rd45, 0;
	@%p9 bra 	$L__BB0_12;
$L__BB0_13:
	st.shared.u32 	[_ZZ6warmupPiiiE5s_tmp], %r87;
$L__BB0_14:
	ret;

}
	// .globl	_Z6kernelPiPdy
.visible .entry _Z6kernelPiPdy(
	.param .u64 .ptr .align 1 _Z6kernelPiPdy_param_0,
	.param .u64 .ptr .align 1 _Z6kernelPiPdy_param_1,
	.param .u64 _Z6kernelPiPdy_param_2
)
{
	.local .align 8 .b8 	__local_depot1[16];
	.reg .b64 	%SP;
	.reg .b64 	%SPL;
	.reg .pred 	%p<61>;
	.reg .b32 	%r<31>;
	.reg .b64 	%rd<68>;
	.reg .b64 	%fd<280>;

	mov.u64 	%SPL, __local_depot1;
	cvta.local.u64 	%SP, %SPL;
	ld.param.u64 	%rd18, [_Z6kernelPiPdy_param_1];
	ld.param.u64 	%rd19, [_Z6kernelPiPdy_param_2];
	cvta.to.global.u64 	%rd1, %rd18;
	setp.eq.s64 	%p1, %rd19, 0;
	mov.f64 	%fd220, 0d0000000000000000;
	mov.f64 	%fd221, %fd220;
	mov.f64 	%fd271, %fd220;
	mov.f64 	%fd272, %fd220;
	mov.f64 	%fd273, %fd220;
	mov.f64 	%fd222, %fd220;
	mov.f64 	%fd223, %fd220;
	mov.f64 	%fd224, %fd220;
	mov.f64 	%fd225, %fd220;
	mov.f64 	%fd226, %fd220;
	mov.f64 	%fd227, %fd220;
	@%p1 bra 	$L__BB1_32;
	ld.param.u64 	%rd61, [_Z6kernelPiPdy_param_2];
	add.s64 	%rd21, %rd61, -1;
	shr.u64 	%rd22, %rd21, 15;
	add.s64 	%rd2, %rd22, 1;
	setp.lt.u64 	%p2, %rd61, 98305;
	mov.f64 	%fd227, 0d0000000000000000;
	mov.b64 	%rd67, 0;
	mov.f64 	%fd226, %fd227;
	mov.f64 	%fd225, %fd227;
	mov.f64 	%fd224, %fd227;
	mov.f64 	%fd223, %fd227;
	mov.f64 	%fd222, %fd227;
	mov.f64 	%fd273, %fd227;
	mov.f64 	%fd272, %fd227;
	mov.f64 	%fd271, %fd227;
	mov.f64 	%fd221, %fd227;
	mov.f64 	%fd220, %fd227;
	@%p2 bra 	$L__BB1_24;
	and.b64  	%rd63, %rd2, 1125899906842620;
	mov.f64 	%fd227, 0d0000000000000000;
	mov.b64 	%rd64, 0;
	add.u64 	%rd26, %SP, 0;
	mov.u64 	%rd28, $str;
$L__BB1_3:
	// begin inline asm
	mov.u64 	%rd24, %clock64;
	// end inline asm
	cvt.u32.u64 	%r6, %rd24;
	bar.sync 	0;
	bar.sync 	0;
	// begin inline asm
	mov.u64 	%rd25, %clock64;
	// end inline asm
	cvt.u32.u64 	%r7, %rd25;
	sub.s32 	%r1, %r7, %r6;
	cvta.to.local.u64 	%rd27, %rd26;
	st.local.u64 	[%rd27], %rd64;
	st.local.u32 	[%rd27+8], %r1;
	cvta.global.u64 	%rd29, %rd28;
	{ // callseq 0, 0
	.param .b64 param0;
	st.param.b64 	[param0], %rd29;
	.param .b64 param1;
	st.param.b64 	[param1], %rd26;
	.param .b32 retval0;
	call.uni (retval0), 
	vprintf, 
	(
	param0, 
	param1
	);
	ld.param.b32 	%r8, [retval0];
	} // callseq 0
	cvt.rn.f64.u32 	%fd12, %r1;
	add.s32 	%r10, %r1, -3000;
	setp.gt.u32 	%p3, %r10, 7000;
	@%p3 bra 	$L__BB1_5;
	ld.global.f64 	%fd159, [%rd1+24];
	add.f64 	%fd160, %fd159, %fd12;
	st.global.f64 	[%rd1+24], %fd160;
	bra.uni 	$L__BB1_8;
$L__BB1_5:
	setp.gt.u32 	%p4, %r1, 2999;
	@%p4 bra 	$L__BB1_7;
	add.f64 	%fd225, %fd225, %fd12;
	setp.lt.f64 	%p8, %fd223, %fd12;
	selp.f64 	%fd223, %fd12, %fd223, %p8;
	setp.gt.f64 	%p9, %fd224, %fd12;
	setp.eq.f64 	%p10, %fd224, 0d0000000000000000;
	selp.f64 	%fd158, %fd12, %fd224, %p9;
	selp.f64 	%fd224, %fd12, %fd158, %p10;
	add.f64 	%fd227, %fd227, 0d3FF0000000000000;
	bra.uni 	$L__BB1_8;
$L__BB1_7:
	add.f64 	%fd222, %fd222, %fd12;
	setp.lt.f64 	%p5, %fd221, %fd12;
	selp.f64 	%fd221, %fd12, %fd221, %p5;
	setp.gt.f64 	%p6, %fd220, %fd12;
	setp.eq.f64 	%p7, %fd220, 0d0000000000000000;
	selp.f64 	%fd157, %fd12, %fd220, %p6;
	selp.f64 	%fd220, %fd12, %fd157, %p7;
	add.f64 	%fd226, %fd226, 0d3FF0000000000000;
$L__BB1_8:
	setp.lt.f64 	%p11, %fd273, %fd12;
	selp.f64 	%fd29, %fd12, %fd273, %p11;
	setp.eq.f64 	%p12, %fd272, 0d0000000000000000;
	setp.gt.f64 	%p13, %fd272, %fd12;
	selp.f64 	%fd161, %fd12, %fd272, %p13;
	selp.f64 	%fd30, %fd12, %fd161, %p12;
	// begin inline asm
	mov.u64 	%rd30, %clock64;
	// end inline asm
	cvt.u32.u64 	%r11, %rd30;
	bar.sync 	0;
	bar.sync 	0;
	// begin inline asm
	mov.u64 	%rd31, %clock64;
	// end inline asm
	cvt.u32.u64 	%r12, %rd31;
	sub.s32 	%r2, %r12, %r11;
	add.s64 	%rd6, %rd64, 32768;
	cvta.to.local.u64 	%rd33, %rd26;
	st.local.u64 	[%rd33], %rd6;
	st.local.u32 	[%rd33+8], %r2;
	cvta.global.u64 	%rd35, %rd28;
	{ // callseq 1, 0
	.param .b64 param0;
	st.param.b64 	[param0], %rd35;
	.param .b64 param1;
	st.param.b64 	[param1], %rd26;
	.param .b32 retval0;
	call.uni (retval0), 
	vprintf, 
	(
	param0, 
	param1
	);
	ld.param.b32 	%r13, [retval0];
	} // callseq 1
	cvt.rn.f64.u32 	%fd31, %r2;
	add.f64 	%fd32, %fd271, %fd12;
	add.s32 	%r15, %r2, -3000;
	setp.lt.u32 	%p14, %r15, 7001;
	@%p14 bra 	$L__BB1_12;
	setp.lt.u32 	%p15, %r2, 3000;
	@%p15 bra 	$L__BB1_11;
	add.f64 	%fd222, %fd222, %fd31;
	setp.lt.f64 	%p16, %fd221, %fd31;
	selp.f64 	%fd221, %fd31, %fd221, %p16;
	setp.gt.f64 	%p17, %fd220, %fd31;
	setp.eq.f64 	%p18, %fd220, 0d0000000000000000;
	selp.f64 	%fd162, %fd31, %fd220, %p17;
	selp.f64 	%fd220, %fd31, %fd162, %p18;
	add.f64 	%fd226, %fd226, 0d3FF0000000000000;
	bra.uni 	$L__BB1_13;
$L__BB1_11:
	add.f64 	%fd225, %fd225, %fd31;
	setp.lt.f64 	%p19, %fd223, %fd31;
	selp.f64 	%fd223, %fd31, %fd223, %p19;
	setp.gt.f64 	%p20, %fd224, %fd31;
	setp.eq.f64 	%p21, %fd224, 0d0000000000000000;
	selp.f64 	%fd163, %fd31, %fd224, %p20;
	selp.f64 	%fd224, %fd31, %fd163, %p21;
	add.f64 	%fd227, %fd227, 0d3FF0000000000000;
	bra.uni 	$L__BB1_13;
$L__BB1_12:
	ld.global.f64 	%fd164, [%rd1+24];
	add.f64 	%fd165, %fd164, %fd31;
	st.global.f64 	[%rd1+24], %fd165;
$L__BB1_13:
	setp.lt.f64 	%p22, %fd29, %fd31;
	selp.f64 	%fd49, %fd31, %fd29, %p22;
	setp.eq.f64 	%p23, %fd30, 0d0000000000000000;
	setp.gt.f64 	%p24, %fd30, %fd31;
	selp.f64 	%fd166, %fd31, %fd30, %p24;
	selp.f64 	%fd50, %fd31, %fd166, %p23;
	// begin inline asm
	mov.u64 	%rd36, %clock64;
	// end inline asm
	cvt.u32.u64 	%r16, %rd36;
	bar.sync 	0;
	bar.sync 	0;
	// begin inline asm
	mov.u64 	%rd37, %clock64;
	// end inline asm
	cvt.u32.u64 	%r17, %rd37;
	sub.s32 	%r3, %r17, %r16;
	add.s64 	%rd7, %rd6, 32768;
	cvta.to.local.u64 	%rd39, %rd26;
	st.local.u64 	[%rd39], %rd7;
	st.local.u32 	[%rd39+8], %r3;
	cvta.global.u64 	%rd41, %rd28;
	{ // callseq 2, 0
	.param .b64 param0;
	st.param.b64 	[param0], %rd41;
	.param .b64 param1;
	st.param.b64 	[param1], %rd26;
	.param .b32 retval0;
	call.uni (retval0), 
	vprintf, 
	(
	param0, 
	param1
	);
	ld.param.b32 	%r18, [retval0];
	} // callseq 2
	cvt.rn.f64.u32 	%fd51, %r3;
	add.f64 	%fd52, %fd32, %fd31;
	add.s32 	%r20, %r3, -3000;
	setp.lt.u32 	%p25, %r20, 7001;
	@%p25 bra 	$L__BB1_17;
	setp.lt.u32 	%p26, %r3, 3000;
	@%p26 bra 	$L__BB1_16;
	add.f64 	%fd222, %fd222, %fd51;
	setp.lt.f64 	%p27, %fd221, %fd51;
	selp.f64 	%fd221, %fd51, %fd221, %p27;
	setp.gt.f64 	%p28, %fd220, %fd51;
	setp.eq.f64 	%p29, %fd220, 0d0000000000000000;
	selp.f64 	%fd167, %fd51, %fd220, %p28;
	selp.f64 	%fd220, %fd51, %fd167, %p29;
	add.f64 	%fd226, %fd226, 0d3FF0000000000000;
	bra.uni 	$L__BB1_18;
$L__BB1_16:
	add.f64 	%fd225, %fd225, %fd51;
	setp.lt.f64 	%p30, %fd223, %fd51;
	selp.f64 	%fd223, %fd51, %fd223, %p30;
	setp.gt.f64 	%p31, %fd224, %fd51;
	setp.eq.f64 	%p32, %fd224, 0d0000000000000000;
	selp.f64 	%fd168, %fd51, %fd224, %p31;
	selp.f64 	%fd224, %fd51, %fd168, %p32;
	add.f64 	%fd227, %fd227, 0d3FF0000000000000;
	bra.uni 	$L__BB1_18;
$L__BB1_17:
	ld.global.f64 	%fd169, [%rd1+24];
	add.f64 	%fd170, %fd169, %fd51;
	st.global.f64 	[%rd1+24], %fd170;
$L__BB1_18:
	setp.lt.f64 	%p33, %fd49, %fd51;
	selp.f64 	%fd171, %fd51, %fd49, %p33;
	setp.eq.f64 	%p34, %fd50, 0d0000000000000000;
	setp.gt.f64 	%p35, %fd50, %fd51;
	selp.f64 	%fd172, %fd51, %fd50, %p35;
	selp.f64 	%fd173, %fd51, %fd172, %p34;
	// begin inline asm
	mov.u64 	%rd42, %clock64;
	// end inline asm
	cvt.u32.u64 	%r21, %rd42;
	bar.sync 	0;
	bar.sync 	0;
	// begin inline asm
	mov.u64 	%rd43, %clock64;
	// end inline asm
	cvt.u32.u64 	%r22, %rd43;
	sub.s32 	%r4, %r22, %r21;
	add.s64 	%rd8, %rd7, 32768;
	cvta.to.local.u64 	%rd45, %rd26;
	st.local.u64 	[%rd45], %rd8;
	st.local.u32 	[%rd45+8], %r4;
	cvta.global.u64 	%rd47, %rd28;
	{ // callseq 3, 0
	.param .b64 param0;
	st.param.b64 	[param0], %rd47;
	.param .b64 param1;
	st.param.b64 	[param1], %rd26;
	.param .b32 retval0;
	call.uni (retval0), 
	vprintf, 
	(
	param0, 
	param1
	);
	ld.param.b32 	%r23, [retval0];
	} // callseq 3
	cvt.rn.f64.u32 	%fd69, %r4;
	add.f64 	%fd174, %fd52, %fd51;
	add.f64 	%fd271, %fd174, %fd69;
	setp.lt.f64 	%p36, %fd171, %fd69;
	selp.f64 	%fd273, %fd69, %fd171, %p36;
	setp.gt.f64 	%p37, %fd173, %fd69;
	setp.eq.f64 	%p38, %fd173, 0d0000000000000000;
	selp.f64 	%fd175, %fd69, %fd173, %p37;
	selp.f64 	%fd272, %fd69, %fd175, %p38;
	add.s32 	%r25, %r4, -3000;
	setp.lt.u32 	%p39, %r25, 7001;
	@%p39 bra 	$L__BB1_22;
	setp.lt.u32 	%p40, %r4, 3000;
	@%p40 bra 	$L__BB1_21;
	add.f64 	%fd222, %fd222, %fd69;
	setp.lt.f64 	%p41, %fd221, %fd69;
	selp.f64 	%fd221, %fd69, %fd221, %p41;
	setp.gt.f64 	%p42, %fd220, %fd69;
	setp.eq.f64 	%p43, %fd220, 0d0000000000000000;
	selp.f64 	%fd176, %fd69, %fd220, %p42;
	selp.f64 	%fd220, %fd69, %fd176, %p43;
	add.f64 	%fd226, %fd226, 0d3FF0000000000000;
	bra.uni 	$L__BB1_23;
$L__BB1_21:
	add.f64 	%fd225, %fd225, %fd69;
	setp.lt.f64 	%p44, %fd223, %fd69;
	selp.f64 	%fd223, %fd69, %fd223, %p44;
	setp.gt.f64 	%p45, %fd224, %fd69;
	setp.eq.f64 	%p46, %fd224, 0d0000000000000000;
	selp.f64 	%fd177, %fd69, %fd224, %p45;
	selp.f64 	%fd224, %fd69, %fd177, %p46;
	add.f64 	%fd227, %fd227, 0d3FF0000000000000;
	bra.uni 	$L__BB1_23;
$L__BB1_22:
	ld.global.f64 	%fd178, [%rd1+24];
	add.f64 	%fd179, %fd178, %fd69;
	st.global.f64 	[%rd1+24], %fd179;
$L__BB1_23:
	add.s64 	%rd67, %rd64, 131072;
	add.s64 	%rd63, %rd63, -4;
	setp.ne.s64 	%p47, %rd63, 0;
	add.s64 	%rd64, %rd8, 32768;
	@%p47 bra 	$L__BB1_3;
$L__BB1_24:
	ld.param.u64 	%rd62, [_Z6kernelPiPdy_param_2];
	add.s64 	%rd48, %rd62, -1;
	shr.u64 	%rd49, %rd48, 15;
	add.s64 	%rd50, %rd49, 1;
	and.b64  	%rd66, %rd50, 3;
	setp.eq.s64 	%p48, %rd66, 0;
	@%p48 bra 	$L__BB1_32;
	add.u64 	%rd53, %SP, 0;
	mov.u64 	%rd55, $str;
$L__BB1_26:
	.pragma "nounroll";
	// begin inline asm
	mov.u64 	%rd51, %clock64;
	// end inline asm
	cvt.u32.u64 	%r26, %rd51;
	bar.sync 	0;
	bar.sync 	0;
	// begin inline asm
	mov.u64 	%rd52, %clock64;
	// end inline asm
	cvt.u32.u64 	%r27, %rd52;
	sub.s32 	%r5, %r27, %r26;
	cvta.to.local.u64 	%rd54, %rd53;
	st.local.u64 	[%rd54], %rd67;
	st.local.u32 	[%rd54+8], %r5;
	cvta.global.u64 	%rd56, %rd55;
	{ // callseq 4, 0
	.param .b64 param0;
	st.param.b64 	[param0], %rd56;
	.param .b64 param1;
	st.param.b64 	[param1], %rd53;
	.param .b32 retval0;
	call.uni (retval0), 
	vprintf, 
	(
	param0, 
	param1
	);
	ld.param.b32 	%r28, [retval0];
	} // callseq 4
	cvt.rn.f64.u32 	%fd122, %r5;
	add.f64 	%fd271, %fd271, %fd122;
	setp.lt.f64 	%p49, %fd273, %fd122;
	selp.f64 	%fd273, %fd122, %fd273, %p49;
	setp.gt.f64 	%p50, %fd272, %fd122;
	setp.eq.f64 	%p51, %fd272, 0d0000000000000000;
	selp.f64 	%fd180, %fd122, %fd272, %p50;
	selp.f64 	%fd272, %fd122, %fd180, %p51;
	add.s32 	%r30, %r5, -3000;
	setp.lt.u32 	%p52, %r30, 7001;
	@%p52 bra 	$L__BB1_30;
	setp.lt.u32 	%p53, %r5, 3000;
	@%p53 bra 	$L__BB1_29;
	add.f64 	%fd222, %fd222, %fd122;
	setp.lt.f64 	%p54, %fd221, %fd122;
	selp.f64 	%fd221, %fd122, %fd221, %p54;
	setp.gt.f64 	%p55, %fd220, %fd122;
	setp.eq.f64 	%p56, %fd220, 0d0000000000000000;
	selp.f64 	%fd181, %fd122, %fd220, %p55;
	selp.f64 	%fd220, %fd122, %fd181, %p56;
	add.f64 	%fd226, %fd226, 0d3FF0000000000000;
	bra.uni 	$L__BB1_31;
$L__BB1_29:
	add.f64 	%fd225, %fd225, %fd122;
	setp.lt.f64 	%p57, %fd223, %fd122;
	selp.f64 	%fd223, %fd122, %fd223, %p57;
	setp.gt.f64 	%p58, %fd224, %fd122;
	setp.eq.f64 	%p59, %fd224, 0d0000000000000000;
	selp.f64 	%fd182, %fd122, %fd224, %p58;
	selp.f64 	%fd224, %fd122, %fd182, %p59;
	add.f64 	%fd227, %fd227, 0d3FF0000000000000;
	bra.uni 	$L__BB1_31;
$L__BB1_30:
	ld.param.u64 	%rd59, [_Z6kernelPiPdy_param_1];
	cvta.to.global.u64 	%rd57, %rd59;
	ld.global.f64 	%fd183, [%rd57+24];
	add.f64 	%fd184, %fd183, %fd122;
	st.global.f64 	[%rd57+24], %fd184;
$L__BB1_31:
	add.s64 	%rd67, %rd67, 32768;
	add.s64 	%rd66, %rd66, -1;
	setp.ne.s64 	%p60, %rd66, 0;
	@%p60 bra 	$L__BB1_26;
$L__BB1_32:
	ld.param.u64 	%rd60, [_Z6kernelPiPdy_param_1];
	cvta.to.global.u64 	%rd58, %rd60;
	st.global.f64 	[%rd58], %fd271;
	st.global.f64 	[%rd58+8], %fd273;
	st.global.f64 	[%rd58+16], %fd272;
	st.global.f64 	[%rd58+32], %fd222;
	st.global.f64 	[%rd58+40], %fd221;
	st.global.f64 	[%rd58+48], %fd220;
	st.global.f64 	[%rd58+56], %fd225;
	st.global.f64 	[%rd58+64], %fd223;
	st.global.f64 	[%rd58+72], %fd224;
	st.global.f64 	[%rd58+80], %fd226;
	st.global.f64 	[%rd58+88], %fd227;
	ret;

}


// ===== COMPILED SASS (sm_100) =====

	.target	sm_100

	.elftype	@"ET_EXEC"


//--------------------- .note.nv.tkinfo           --------------------------
	.section	.note.nv.tkinfo,"",@"SHT_NOTE"
	.sectionflags	@"SHF_NOTE_NV_TKINFO"
	.tkinfo
        /*0018*/ 	.word	0x00000002
        /*0030*/ 	.string	""
        /*0030*/ 	.string	"ptxas"
        /*0030*/ 	.string	"Cuda compilation tools, release 13.0, V13.0.88"
        /*0030*/ 	.string	"Build cuda_13.0.r13.0/compiler.36424714_0"
        /*0030*/ 	.string	"-arch sm_100 -m 64 "



//--------------------- .note.nv.cuinfo           --------------------------
	.section	.note.nv.cuinfo,"",@"SHT_NOTE"
	.sectionflags	@"SHF_NOTE_NV_CUINFO"
        /*0018*/ 	.short	0x0002
        /*001a*/ 	.short	0x0064
        /*001c*/ 	.short	0x0082
	.zero		2


//--------------------- .nv.info                  --------------------------
	.section	.nv.info,"",@"SHT_CUDA_INFO"
	.align	4


	//----- nvinfo : EIATTR_REGCOUNT
	.align		4
        /*0000*/ 	.byte	0x04, 0x2f
        /*0002*/ 	.short	(.L_2 - .L_1)
	.align		4
.L_1:
        /*0004*/ 	.word	index@(_Z6warmupPiii)
        /*0008*/ 	.word	0x0000001c


	//----- nvinfo : EIATTR_FRAME_SIZE
	.align		4
.L_2:
        /*000c*/ 	.byte	0x04, 0x11
        /*000e*/ 	.short	(.L_4 - .L_3)
	.align		4
.L_3:
        /*0010*/ 	.word	index@(_Z6warmupPiii)
        /*0014*/ 	.word	0x00000000


	//----- nvinfo : EIATTR_REGCOUNT
	.align		4
.L_4:
        /*0018*/ 	.byte	0x04, 0x2f
        /*001a*/ 	.short	(.L_6 - .L_5)
	.align		4
.L_5:
        /*001c*/ 	.word	index@(_Z6kernelPiPdy)
        /*0020*/ 	.word	0x00000034


	//----- nvinfo : EIATTR_FRAME_SIZE
	.align		4
.L_6:
        /*0024*/ 	.byte	0x04, 0x11
        /*0026*/ 	.short	(.L_8 - .L_7)
	.align		4
.L_7:
        /*0028*/ 	.word	index@(_Z6kernelPiPdy)
        /*002c*/ 	.word	0x00000010


	//----- nvinfo : EIATTR_MIN_STACK_SIZE
	.align		4
.L_8:
        /*0030*/ 	.byte	0x04, 0x12
        /*0032*/ 	.short	(.L_10 - .L_9)
	.align		4
.L_9:
        /*0034*/ 	.word	index@(_Z6kernelPiPdy)
        /*0038*/ 	.word	0x00000010


	//----- nvinfo : EIATTR_MIN_STACK_SIZE
	.align		4
.L_10:
        /*003c*/ 	.byte	0x04, 0x12
        /*003e*/ 	.short	(.L_12 - .L_11)
	.align		4
.L_11:
        /*0040*/ 	.word	index@(_Z6warmupPiii)
        /*0044*/ 	.word	0x00000000
.L_12:


//--------------------- .nv.compat                --------------------------
	.section	.nv.compat,"",@"SHT_CUDA_COMPAT_INFO"
	.align	4
        /*0000*/ 	.byte	0x02, 0x09, 0x00, 0x00, 0x02, 0x02, 0x01, 0x00, 0x02, 0x05, 0x05, 0x00, 0x03, 0x07, 0x01, 0x01
        /*0010*/ 	.byte	0x02, 0x03, 0x00, 0x00, 0x02, 0x06, 0x01, 0x00, 0x04, 0x0b, 0x08, 0x00, 0x01, 0x00, 0x00, 0x00
        /*0020*/ 	.byte	0x00, 0x00, 0x00, 0x00


//--------------------- .nv.info._Z6kernelPiPdy   --------------------------
	.section	.nv.info._Z6kernelPiPdy,"",@"SHT_CUDA_INFO"
	.sectionflags	@""
	.align	4


	//----- nvinfo : EIATTR_CUDA_API_VERSION
	.align		4
        /*0000*/ 	.byte	0x04, 0x37
        /*0002*/ 	.short	(.L_14 - .L_13)
.L_13:
        /*0004*/ 	.word	0x00000082


	//----- nvinfo : EIATTR_KPARAM_INFO
	.align		4
.L_14:
        /*0008*/ 	.byte	0x04, 0x17
        /*000a*/ 	.short	(.L_16 - .L_15)
.L_15:
        /*000c*/ 	.word	0x00000000
        /*0010*/ 	.short	0x0002
        /*0012*/ 	.short	0x0010
        /*0014*/ 	.byte	0x00, 0xf0, 0x21, 0x00


	//----- nvinfo : EIATTR_KPARAM_INFO
	.align		4
.L_16:
        /*0018*/ 	.byte	0x04, 0x17
        /*001a*/ 	.short	(.L_18 - .L_17)
.L_17:
        /*001c*/ 	.word	0x00000000
        /*0020*/ 	.short	0x0001
        /*0022*/ 	.short	0x0008
        /*0024*/ 	.byte	0x00, 0xf5, 0x21, 0x00


	//----- nvinfo : EIATTR_KPARAM_INFO
	.align		4
.L_18:
        /*0028*/ 	.byte	0x04, 0x17
        /*002a*/ 	.short	(.L_20 - .L_19)
.L_19:
        /*002c*/ 	.word	0x00000000
        /*0030*/ 	.short	0x0000
        /*0032*/ 	.short	0x0000
        /*0034*/ 	.byte	0x00, 0xf5, 0x21, 0x00


	//----- nvinfo : EIATTR_SPARSE_MMA_MASK
	.align		4
.L_20:
        /*0038*/ 	.byte	0x03, 0x50
        /*003a*/ 	.short	0x0000


	//----- nvinfo : EIATTR_MAXREG_COUNT
	.align		4
        /*003c*/ 	.byte	0x03, 0x1b
        /*003e*/ 	.short	0x00ff


	//----- nvinfo : EIATTR_NUM_BARRIERS
	.align		4
        /*0040*/ 	.byte	0x02, 0x4c
        /*0042*/ 	.byte	0x01
	.zero		1


	//----- nvinfo : EIATTR_EXTERNS
	.align		4
        /*0044*/ 	.byte	0x04, 0x0f
        /*0046*/ 	.short	(.L_22 - .L_21)


	//   ....[0]....
	.align		4
.L_21:
        /*0048*/ 	.word	index@(vprintf)


	//----- nvinfo : EIATTR_MERCURY_ISA_VERSION
	.align		4
.L_22:
        /*004c*/ 	.byte	0x03, 0x5f
        /*004e*/ 	.short	0x0101


	//----- nvinfo : EIATTR_VRC_CTA_INIT_COUNT
	.align		4
        /*0050*/ 	.byte	0x02, 0x4a
	.zero		1
	.zero		1


	//----- nvinfo : EIATTR_SYSCALL_OFFSETS
	.align		4
        /*0054*/ 	.byte	0x04, 0x46
        /*0056*/ 	.short	(.L_24 - .L_23)


	//   ....[0]....
.L_23:
        /*0058*/ 	.word	0x00000460


	//   ....[1]....
        /*005c*/ 	.word	0x00000870


	//   ....[2]....
        /*0060*/ 	.word	0x00000c90


	//   ....[3]....
        /*0064*/ 	.word	0x000010b0


	//   ....[4]....
        /*0068*/ 	.word	0x00001600


	//----- nvinfo : EIATTR_EXIT_INSTR_OFFSETS
	.align		4
.L_24:
        /*006c*/ 	.byte	0x04, 0x1c
        /*006e*/ 	.short	(.L_26 - .L_25)


	//   ....[0]....
.L_25:
        /*0070*/ 	.word	0x000019d0


	//----- nvinfo : EIATTR_CBANK_PARAM_SIZE
	.align		4
.L_26:
        /*0074*/ 	.byte	0x03, 0x19
        /*0076*/ 	.short	0x0018


	//----- nvinfo : EIATTR_PARAM_CBANK
	.align		4
        /*0078*/ 	.byte	0x04, 0x0a
        /*007a*/ 	.short	(.L_28 - .L_27)
	.align		4
.L_27:
        /*007c*/ 	.word	index@(.nv.constant0._Z6kernelPiPdy)
        /*0080*/ 	.short	0x0380
        /*0082*/ 	.short	0x0018


	//----- nvinfo : EIATTR_SW_WAR
	.align		4
.L_28:
        /*0084*/ 	.byte	0x04, 0x36
        /*0086*/ 	.short	(.L_30 - .L_29)
.L_29:
        /*0088*/ 	.word	0x00000008
.L_30:


//--------------------- .nv.info._Z6warmupPiii    --------------------------
	.section	.nv.info._Z6warmupPiii,"",@"SHT_CUDA_INFO"
	.sectionflags	@""
	.align	4


	//----- nvinfo : EIATTR_CUDA_API_VERSION
	.align		4
        /*0000*/ 	.byte	0x04, 0x37
        /*0002*/ 	.short	(.L_32 - .L_31)
.L_31:
        /*0004*/ 	.word	0x00000082


	//----- nvinfo : EIATTR_KPARAM_INFO
	.align		4
.L_32:
        /*0008*/ 	.byte	0x04, 0x17
        /*000a*/ 	.short	(.L_34 - .L_33)
.L_33:
        /*000c*/ 	.word	0x00000000
        /*0010*/ 	.short	0x0002
        /*0012*/ 	.short	0x000c
        /*0014*/ 	.byte	0x00, 0xf0, 0x11, 0x00


	//----- nvinfo : EIATTR_KPARAM_INFO
	.align		4
.L_34:
        /*0018*/ 	.byte	0x04, 0x17
        /*001a*/ 	.short	(.L_36 - .L_35)
.L_35:
        /*001c*/ 	.word	0x00000000
        /*0020*/ 	.short	0x0001
        /*0022*/ 	.short	0x0008
        /*0024*/ 	.byte	0x00, 0xf0, 0x11, 0x00


	//----- nvinfo : EIATTR_KPARAM_INFO
	.align		4
.L_36:
        /*0028*/ 	.byte	0x04, 0x17
        /*002a*/ 	.short	(.L_38 - .L_37)
.L_37:
        /*002c*/ 	.word	0x00000000
        /*0030*/ 	.short	0x0000
        /*0032*/ 	.short	0x0000
        /*0034*/ 	.byte	0x00, 0xf5, 0x21, 0x00


	//----- nvinfo : EIATTR_SPARSE_MMA_MASK
	.align		4
.L_38:
        /*0038*/ 	.byte	0x03, 0x50
        /*003a*/ 	.short	0x0000


	//----- nvinfo : EIATTR_MAXREG_COUNT
	.align		4
        /*003c*/ 	.byte	0x03, 0x1b
        /*003e*/ 	.short	0x00ff


	//----- nvinfo : EIATTR_MERCURY_ISA_VERSION
	.align		4
        /*0040*/ 	.byte	0x03, 0x5f
        /*0042*/ 	.short	0x0101


	//----- nvinfo : EIATTR_VRC_CTA_INIT_COUNT
	.align		4
        /*0044*/ 	.byte	0x02, 0x4a
	.zero		1
	.zero		1


	//----- nvinfo : EIATTR_EXIT_INSTR_OFFSETS
	.align		4
        /*0048*/ 	.byte	0x04, 0x1c
        /*004a*/ 	.short	(.L_40 - .L_39)


	//   ....[0]....
.L_39:
        /*004c*/ 	.word	0x00000200


	//   ....[1]....
        /*0050*/ 	.word	0x000009b0


	//----- nvinfo : EIATTR_CBANK_PARAM_SIZE
	.align		4
.L_40:
        /*0054*/ 	.byte	0x03, 0x19
        /*0056*/ 	.short	0x0010


	//----- nvinfo : EIATTR_PARAM_CBANK
	.align		4
        /*0058*/ 	.byte	0x04, 0x0a
        /*005a*/ 	.short	(.L_42 - .L_41)
	.align		4
.L_41:
        /*005c*/ 	.word	index@(.nv.constant0._Z6warmupPiii)
        /*0060*/ 	.short	0x0380
        /*0062*/ 	.short	0x0010


	//----- nvinfo : EIATTR_SW_WAR
	.align		4
.L_42:
        /*0064*/ 	.byte	0x04, 0x36
        /*0066*/ 	.short	(.L_44 - .L_43)
.L_43:
        /*0068*/ 	.word	0x00000008
.L_44:


//--------------------- .nv.callgraph             --------------------------
	.section	.nv.callgraph,"",@"SHT_CUDA_CALLGRAPH"
	.align	4
	.sectionentsize	8
	.align		4
        /*0000*/ 	.word	0x00000000
	.align		4
        /*0004*/ 	.word	0xffffffff
	.align		4
        /*0008*/ 	.word	index@(_Z6kernelPiPdy)
	.align		4
        /*000c*/ 	.word	index@(vprintf)
	.align		4
        /*0010*/ 	.word	0x00000000
	.align		4
        /*0014*/ 	.word	0xfffffffe
	.align		4
        /*0018*/ 	.word	0x00000000
	.align		4
        /*001c*/ 	.word	0xfffffffd
	.align		4
        /*0020*/ 	.word	0x00000000
	.align		4
        /*0024*/ 	.word	0xfffffffc


//--------------------- .nv.constant4             --------------------------
	.section	.nv.constant4,"a",@progbits
	.align	8
	.align		8
.nv.constant4:
        /*0000*/ 	.dword	vprintf
	.align		8
        /*0008*/ 	.dword	$str


//--------------------- .text._Z6kernelPiPdy      --------------------------
	.section	.text._Z6kernelPiPdy,"ax",@progbits
	.align	128
        .global         _Z6kernelPiPdy
        .type           _Z6kernelPiPdy,@function
        .size           _Z6kernelPiPdy,(.L_x_31 - _Z6kernelPiPdy)
        .other          _Z6kernelPiPdy,@"STO_CUDA_ENTRY STV_DEFAULT"
_Z6kernelPiPdy:
.text._Z6kernelPiPdy:
[----:B------:R-:W0:Y:S01]  /*0000*/  LDC R1, c[0x0][0x37c] ;  /* 0x0000df00ff017b82 */ /* 0x000e220000000800 */
[----:B------:R-:W1:Y:S01]  /*0010*/  LDCU.64 UR6, c[0x0][0x390] ;  /* 0x00007200ff0677ac */ /* 0x000e620008000a00 */
[----:B0-----:R-:W-:Y:S01]  /*0020*/  VIADD R1, R1, 0xfffffff0 ;  /* 0xfffffff001017836 */ /* 0x001fe20000000000 */
[----:B------:R-:W-:Y:S02]  /*0030*/  CS2R R46, SRZ ;  /* 0x00000000002e7805 */ /* 0x000fe4000001ff00 */
[----:B------:R-:W-:Y:S01]  /*0040*/  CS2R R44, SRZ ;  /* 0x00000000002c7805 */ /* 0x000fe2000001ff00 */
[----:B------:R-:W0:Y:S01]  /*0050*/  LDCU UR4, c[0x0][0x2f8] ;  /* 0x00005f00ff0477ac */ /* 0x000e220008000800 */
[----:B------:R-:W-:Y:S02]  /*0060*/  CS2R R34, SRZ ;  /* 0x0000000000227805 */ /* 0x000fe4000001ff00 */
[----:B------:R-:W-:Y:S02]  /*0070*/  CS2R R32, SRZ ;  /* 0x0000000000207805 */ /* 0x000fe4000001ff00 */
[----:B------:R-:W-:Y:S01]  /*0080*/  CS2R R30, SRZ ;  /* 0x00000000001e7805 */ /* 0x000fe2000001ff00 */
[----:B------:R-:W2:Y:S01]  /*0090*/  LDCU UR5, c[0x0][0x2fc] ;  /* 0x00005f80ff0577ac */ /* 0x000ea20008000800 */
[----:B------:R-:W-:-:S02]  /*00a0*/  CS2R R28, SRZ ;  /* 0x00000000001c7805 */ /* 0x000fc4000001ff00 */
[----:B------:R-:W-:Y:S02]  /*00b0*/  CS2R R16, SRZ ;  /* 0x0000000000107805 */ /* 0x000fe4000001ff00 */
[----:B------:R-:W-:Y:S02]  /*00c0*/  CS2R R18, SRZ ;  /* 0x0000000000127805 */ /* 0x000fe4000001ff00 */
[----:B------:R-:W-:Y:S02]  /*00d0*/  CS2R R22, SRZ ;  /* 0x0000000000167805 */ /* 0x000fe4000001ff00 */
[----:B------:R-:W-:Y:S02]  /*00e0*/  CS2R R24, SRZ ;  /* 0x0000000000187805 */ /* 0x000fe4000001ff00 */
[----:B------:R-:W-:Y:S01]  /*00f0*/  CS2R R26, SRZ ;  /* 0x00000000001a7805 */ /* 0x000fe2000001ff00 */
[----:B------:R-:W3:Y:S01]  /*0100*/  LDCU.64 UR36, c[0x0][0x358] ;  /* 0x00006b00ff2477ac */ /* 0x000ee20008000a00 */
[----:B-1----:R-:W-:Y:S01]  /*0110*/  UISETP.NE.U32.AND UP0, UPT, UR6, URZ, UPT ;  /* 0x000000ff0600728c */ /* 0x002fe2000bf05070 */
[----:B0-----:R-:W-:-:S03]  /*0120*/  IADD3 R2, P0, PT, R1, UR4, RZ ;  /* 0x0000000401027c10 */ /* 0x001fc6000ff1e0ff */
[----:B------:R-:W-:Y:S02]  /*0130*/  UISETP.NE.AND.EX UP0, UPT, UR7, URZ, UPT, UP0 ;  /* 0x000000ff0700728c */ /* 0x000fe4000bf05300 */
[----:B--2---:R-:W-:-:S07]  /*0140*/  IMAD.X R36, RZ, RZ, UR5, P0 ;  /* 0x00000005ff247e24 */ /* 0x004fce00080e06ff */
[----:B------:R-:W-:Y:S05]  /*0150*/  BRA.U !UP0, `(.L_x_0) ;  /* 0x0000001508ec7547 */ /* 0x000fea000b800000 */
[----:B------:R-:W-:Y:S01]  /*0160*/  UISETP.GE.U32.AND UP0, UPT, UR6, 0x18001, UPT ;  /* 0x000180010600788c */ /* 0x000fe2000bf06070 */
[----:B------:R-:W-:Y:S01]  /*0170*/  CS2R R38, SRZ ;  /* 0x0000000000267805 */ /* 0x000fe2000001ff00 */
[----:B------:R-:W-:Y:S01]  /*0180*/  UIADD3 UR38, UP1, UPT, UR6, -0x1, URZ ;  /* 0xffffffff06267890 */ /* 0x000fe2000ff3e0ff */
[----:B------:R-:W-:Y:S01]  /*0190*/  CS2R R26, SRZ ;  /* 0x00000000001a7805 */ /* 0x000fe2000001ff00 */
[----:B------:R-:W-:Y:S01]  /*01a0*/  UISETP.GE.U32.AND.EX UP0, UPT, UR7, URZ, UPT, UP0 ;  /* 0x000000ff0700728c */ /* 0x000fe2000bf06100 */
[----:B------:R-:W-:Y:S01]  /*01b0*/  CS2R R24, SRZ ;  /* 0x0000000000187805 */ /* 0x000fe2000001ff00 */
[----:B------:R-:W-:Y:S01]  /*01c0*/  UIADD3.X UR39, UPT, UPT, UR7, -0x1, URZ, UP1, !UPT ;  /* 0xffffffff07277890 */ /* 0x000fe20008ffe4ff */
[----:B------:R-:W-:Y:S02]  /*01d0*/  CS2R R22, SRZ ;  /* 0x0000000000167805 */ /* 0x000fe4000001ff00 */
[----:B------:R-:W-:Y:S02]  /*01e0*/  CS2R R18, SRZ ;  /* 0x0000000000127805 */ /* 0x000fe4000001ff00 */
[----:B------:R-:W-:Y:S01]  /*01f0*/  CS2R R16, SRZ ;  /* 0x0000000000107805 */ /* 0x000fe2000001ff00 */
[----:B------:R-:W-:Y:S01]  /*0200*/  USHF.R.U64 UR38, UR38, 0xf, UR39 ;  /* 0x0000000f26267899 */ /* 0x000fe20008001227 */
[----:B------:R-:W-:-:S02]  /*0210*/  CS2R R28, SRZ ;  /* 0x00000000001c7805 */ /* 0x000fc4000001ff00 */
[----:B------:R-:W-:Y:S02]  /*0220*/  CS2R R30, SRZ ;  /* 0x00000000001e7805 */ /* 0x000fe4000001ff00 */
[----:B------:R-:W-:Y:S01]  /*0230*/  CS2R R32, SRZ ;  /* 0x0000000000207805 */ /* 0x000fe2000001ff00 */
[----:B------:R-:W-:Y:S01]  /*0240*/  UIADD3 UR38, UP1, UPT, UR38, 0x1, URZ ;  /* 0x0000000126267890 */ /* 0x000fe2000ff3e0ff */
[----:B------:R-:W-:Y:S02]  /*0250*/  CS2R R34, SRZ ;  /* 0x0000000000227805 */ /* 0x000fe4000001ff00 */
[----:B------:R-:W-:Y:S02]  /*0260*/  CS2R R44, SRZ ;  /* 0x00000000002c7805 */ /* 0x000fe4000001ff00 */
[----:B------:R-:W-:Y:S01]  /*0270*/  CS2R R46, SRZ ;  /* 0x00000000002e7805 */ /* 0x000fe2000001ff00 */
[----:B------:R-:W-:Y:S01]  /*0280*/  ULEA.HI.X UR39, UR39, URZ, URZ, 0x11, UP1 ;  /* 0x000000ff27277291 */ /* 0x000fe200088f8cff */
[----:B------:R-:W-:Y:S11]  /*0290*/  BRA.U !UP0, `(.L_x_1) ;  /* 0x00000011084c7547 */ /* 0x000ff6000b800000 */
[----:B------:R-:W-:Y:S02]  /*02a0*/  CS2R R38, SRZ ;  /* 0x0000000000267805 */ /* 0x000fe4000001ff00 */
[----:B------:R-:W-:Y:S01]  /*02b0*/  CS2R R26, SRZ ;  /* 0x00000000001a7805 */ /* 0x000fe2000001ff00 */
[----:B------:R-:W-:Y:S02]  /*02c0*/  ULOP3.LUT UR38, UR38, 0xfffffffc, URZ, 0xc0, !UPT ;  /* 0xfffffffc26267892 */ /* 0x000fe4000f8ec0ff */
[----:B------:R-:W-:-:S12]  /*02d0*/  ULOP3.LUT UR39, UR39, 0x3ffff, URZ, 0xc0, !UPT ;  /* 0x0003ffff27277892 */ /* 0x000fd8000f8ec0ff */
.L_x_18:
[----:B------:R-:W-:Y:S01]  /*02e0*/  CS2R.32 R37, SR_CLOCKLO ;  /* 0x0000000000257805 */ /* 0x000fe20000005000 */
[----:B------:R-:W-:Y:S05]  /*02f0*/  WARPSYNC.ALL ;  /* 0x0000000000007948 */ /* 0x000fea0003800000 */
[----:B------:R-:W-:Y:S08]  /*0300*/  BAR.SYNC.DEFER_BLOCKING 0x0 ;  /* 0x0000000000007b1d */ /* 0x000ff00000010000 */
[----:B------:R-:W-:Y:S08]  /*0310*/  BAR.SYNC.DEFER_BLOCKING 0x0 ;  /* 0x0000000000007b1d */ /* 0x000ff00000010000 */
[----:B0-----:R-:W0:Y:S01]  /*0320*/  S2UR UR4, SR_CLOCKLO ;  /* 0x00000000000479c3 */ /* 0x001e220000005000 */
[----:B------:R-:W-:Y:S01]  /*0330*/  NOP ;  /* 0x0000000000007918 */ /* 0x000fe20000000000 */
[----:B------:R-:W1:Y:S01]  /*0340*/  LDCU UR5, c[0x0][0x2f8] ;  /* 0x00005f00ff0577ac */ /* 0x000e620008000800 */
[----:B------:R-:W-:Y:S01]  /*0350*/  MOV R8, 0x0 ;  /* 0x0000000000087802 */ /* 0x000fe20000000f00 */
[----:B------:R-:W-:Y:S01]  /*0360*/  IMAD.MOV.U32 R6, RZ, RZ, R2 ;  /* 0x000000ffff067224 */ /* 0x000fe200078e0002 */
[----:B0-----:R-:W-:Y:S01]  /*0370*/  IADD3 R37, PT, PT, -R37, UR4, RZ ;  /* 0x0000000425257c10 */ /* 0x001fe2000fffe1ff */
[----:B------:R-:W-:Y:S01]  /*0380*/  UIADD3 UR38, UP0, UPT, UR38, -0x4, URZ ;  /* 0xfffffffc26267890 */ /* 0x000fe2000ff1e0ff */
[----:B------:R-:W-:-:S02]  /*0390*/  IMAD.MOV.U32 R7, RZ, RZ, R36 ;  /* 0x000000ffff077224 */ /* 0x000fc400078e0024 */
[----:B------:R-:W0:Y:S01]  /*03a0*/  LDC.64 R8, c[0x4][R8] ;  /* 0x0100000008087b82 */ /* 0x000e220000000a00 */
[----:B------:R-:W-:Y:S02]  /*03b0*/  UIADD3.X UR39, UPT, UPT, UR39, -0x1, URZ, UP0, !UPT ;  /* 0xffffffff27277890 */ /* 0x000fe400087fe4ff */
[----:B------:R-:W-:-:S04]  /*03c0*/  UISETP.NE.U32.AND UP0, UPT, UR38, URZ, UPT ;  /* 0x000000ff2600728c */ /* 0x000fc8000bf05070 */
[----:B------:R-:W-:Y:S01]  /*03d0*/  UISETP.NE.AND.EX UP0, UPT, UR39, URZ, UPT, UP0 ;  /* 0x000000ff2700728c */ /* 0x000fe2000bf05300 */
[----:B-1----:R-:W-:Y:S01]  /*03e0*/  VIADD R0, R2, -UR5 ;  /* 0x8000000502007c36 */ /* 0x002fe20008000000 */
[----:B------:R-:W1:Y:S04]  /*03f0*/  LDCU.64 UR4, c[0x4][0x8] ;  /* 0x01000100ff0477ac */ /* 0x000e680008000a00 */
[----:B------:R2:W-:Y:S01]  /*0400*/  STL.64 [R0], R38 ;  /* 0x0000002600007387 */ /* 0x0005e20000100a00 */
[----:B------:R-:W-:-:S03]  /*0410*/  UP2UR UR40, UPR, URZ, 0x1 ;  /* 0x00000001ff287883 */ /* 0x000fc60008000000 */
[----:B------:R2:W-:Y:S01]  /*0420*/  STL [R0+0x8], R37 ;  /* 0x0000082500007387 */ /* 0x0005e20000100800 */
[----:B-1----:R-:W-:Y:S02]  /*0430*/  IMAD.U32 R4, RZ, RZ, UR4 ;  /* 0x00000004ff047e24 */ /* 0x002fe4000f8e00ff */
[----:B--2---:R-:W-:-:S07]  /*0440*/  IMAD.U32 R5, RZ, RZ, UR5 ;  /* 0x00000005ff057e24 */ /* 0x004fce000f8e00ff */
[----:B------:R-:W-:-:S07]  /*0450*/  LEPC R20, `(.L_x_2) ;  /* 0x000000001014794e */ /* 0x000fce0000000000 */
[----:B0--3--:R-:W-:Y:S05]  /*0460*/  CALL.ABS.NOINC R8 ;  /* 0x0000000008007343 */ /* 0x009fea0003c00000 */
.L_x_2:
[----:B------:R-:W-:Y:S01]  /*0470*/  VIADD R0, R37, 0xfffff448 ;  /* 0xfffff44825007836 */ /* 0x000fe20000000000 */
[----:B------:R0:W1:Y:S04]  /*0480*/  I2F.F64.U32 R40, R37 ;  /* 0x0000002500287312 */ /* 0x0000680000201800 */
[----:B------:R-:W-:-:S13]  /*0490*/  ISETP.GT.U32.AND P0, PT, R0, 0x1b58, PT ;  /* 0x00001b580000780c */ /* 0x000fda0003f04070 */
[----:B01----:R-:W-:Y:S05]  /*04a0*/  @P0 BRA `(.L_x_3) ;  /* 0x0000000000140947 */ /* 0x003fea0003800000 */
[----:B------:R-:W0:Y:S02]  /*04b0*/  LDC.64 R6, c[0x0][0x388] ;  /* 0x0000e200ff067b82 */ /* 0x000e240000000a00 */
[----:B0-----:R-:W2:Y:S02]  /*04c0*/  LDG.E.64 R4, desc[UR36][R6.64+0x18] ;  /* 0x0000182406047981 */ /* 0x001ea4000c1e1b00 */
[----:B--2---:R-:W-:-:S07]  /*04d0*/  DADD R4, R40, R4 ;  /* 0x0000000028047229 */ /* 0x004fce0000000004 */
[----:B------:R0:W-:Y:S01]  /*04e0*/  STG.E.64 desc[UR36][R6.64+0x18], R4 ;  /* 0x0000180406007986 */ /* 0x0001e2000c101b24 */
[----:B------:R-:W-:Y:S05]  /*04f0*/  BRA `(.L_x_4) ;  /* 0x0000000000647947 */ /* 0x000fea0003800000 */
.L_x_3:
[----:B------:R-:W-:-:S13]  /*0500*/  ISETP.GT.U32.AND P0, PT, R37, 0xbb7, PT ;  /* 0x00000bb72500780c */ /* 0x000fda0003f04070 */
[----:B------:R-:W-:Y:S05]  /*0510*/  @P0 BRA `(.L_x_5) ;  /* 0x0000000000300947 */ /* 0x000fea0003800000 */
[--C-:B------:R-:W-:Y:S02]  /*0520*/  DSETP.GT.AND P0, PT, R18, R40.reuse, PT ;  /* 0x000000281200722a */ /* 0x100fe40003f04000 */
[--C-:B------:R-:W-:Y:S02]  /*0530*/  DSETP.GEU.AND P1, PT, R16, R40.reuse, PT ;  /* 0x000000281000722a */ /* 0x100fe40003f2e000 */
[----:B------:R-:W-:Y:S02]  /*0540*/  DSETP.NEU.AND P2, PT, R18, RZ, PT ;  /* 0x000000ff1200722a */ /* 0x000fe40003f4d000 */
[C---:B------:R-:W-:Y:S01]  /*0550*/  FSEL R3, R40.reuse, R18, P0 ;  /* 0x0000001228037208 */ /* 0x040fe20000000000 */
[----:B------:R-:W-:Y:S01]  /*0560*/  DADD R22, R22, R40 ;  /* 0x0000000016167229 */ /* 0x000fe20000000028 */
[----:B------:R-:W-:Y:S01]  /*0570*/  FSEL R19, R41, R19, P0 ;  /* 0x0000001329137208 */ /* 0x000fe20000000000 */
[----:B------:R-:W-:Y:S01]  /*0580*/  DADD R26, R26, 1 ;  /* 0x3ff000001a1a7429 */ /* 0x000fe20000000000 */
[----:B------:R-:W-:-:S02]  /*0590*/  FSEL R16, R40, R16, !P1 ;  /* 0x0000001028107208 */ /* 0x000fc40004800000 */
[C---:B------:R-:W-:Y:S02]  /*05a0*/  FSEL R17, R41.reuse, R17, !P1 ;  /* 0x0000001129117208 */ /* 0x040fe40004800000 */
[----:B------:R-:W-:Y:S02]  /*05b0*/  FSEL R18, R40, R3, !P2 ;  /* 0x0000000328127208 */ /* 0x000fe40005000000 */
[----:B------:R-:W-:Y:S01]  /*05c0*/  FSEL R19, R41, R19, !P2 ;  /* 0x0000001329137208 */ /* 0x000fe20005000000 */
[----:B------:R-:W-:Y:S06]  /*05d0*/  BRA `(.L_x_4) ;  /* 0x00000000002c7947 */ /* 0x000fec0003800000 */
.L_x_5:
        /* <DEDUP_REMOVED lines=10> */
[----:B------:R-:W-:-:S07]  /*0680*/  FSEL R47, R41, R47, !P2 ;  /* 0x0000002f292f7208 */ /* 0x000fce0005000000 */
.L_x_4:
[--C-:B------:R-:W-:Y:S02]  /*0690*/  DSETP.GT.AND P0, PT, R32, R40.reuse, PT ;  /* 0x000000282000722a */ /* 0x100fe40003f04000 */
[----:B------:R-:W-:Y:S02]  /*06a0*/  DSETP.GEU.AND P1, PT, R30, R40, PT ;  /* 0x000000281e00722a */ /* 0x000fe40003f2e000 */
[----:B------:R-:W-:Y:S02]  /*06b0*/  DSETP.NEU.AND P2, PT, R32, RZ, PT ;  /* 0x000000ff2000722a */ /* 0x000fe40003f4d000 */
[C---:B------:R-:W-:Y:S02]  /*06c0*/  FSEL R3, R40.reuse, R32, P0 ;  /* 0x0000002028037208 */ /* 0x040fe40000000000 */
[----:B------:R-:W-:Y:S02]  /*06d0*/  FSEL R33, R41, R33, P0 ;  /* 0x0000002129217208 */ /* 0x000fe40000000000 */
[----:B------:R-:W-:-:S02]  /*06e0*/  FSEL R42, R40, R30, !P1 ;  /* 0x0000001e282a7208 */ /* 0x000fc40004800000 */
[C---:B------:R-:W-:Y:S02]  /*06f0*/  FSEL R43, R41.reuse, R31, !P1 ;  /* 0x0000001f292b7208 */ /* 0x040fe40004800000 */
[----:B------:R-:W-:Y:S02]  /*0700*/  FSEL R30, R40, R3, !P2 ;  /* 0x00000003281e7208 */ /* 0x000fe40005000000 */
[----:B------:R-:W-:Y:S02]  /*0710*/  FSEL R31, R41, R33, !P2 ;  /* 0x00000021291f7208 */ /* 0x000fe40005000000 */
[----:B------:R-:W-:Y:S01]  /*0720*/  CS2R.32 R32, SR_CLOCKLO ;  /* 0x0000000000207805 */ /* 0x000fe20000005000 */
[----:B------:R-:W-:Y:S05]  /*0730*/  WARPSYNC.ALL ;  /* 0x0000000000007948 */ /* 0x000fea0003800000 */
[----:B------:R-:W-:Y:S08]  /*0740*/  BAR.SYNC.DEFER_BLOCKING 0x0 ;  /* 0x0000000000007b1d */ /* 0x000ff00000010000 */
[----:B------:R-:W-:Y:S08]  /*0750*/  BAR.SYNC.DEFER_BLOCKING 0x0 ;  /* 0x0000000000007b1d */ /* 0x000ff00000010000 */
[----:B------:R-:W1:Y:S01]  /*0760*/  S2UR UR4, SR_CLOCKLO ;  /* 0x00000000000479c3 */ /* 0x000e620000005000 */
[----:B------:R-:W-:Y:S01]  /*0770*/  NOP ;  /* 0x0000000000007918 */ /* 0x000fe20000000000 */
[----:B------:R-:W2:Y:S01]  /*0780*/  LDCU UR5, c[0x0][0x2f8] ;  /* 0x00005f00ff0577ac */ /* 0x000ea20008000800 */
[----:B------:R-:W-:Y:S01]  /*0790*/  IADD3 R10, P0, PT, R38, 0x8000, RZ ;  /* 0x00008000260a7810 */ /* 0x000fe20007f1e0ff */
[----:B0-----:R-:W-:Y:S01]  /*07a0*/  IMAD.MOV.U32 R6, RZ, RZ, R2 ;  /* 0x000000ffff067224 */ /* 0x001fe200078e0002 */
[----:B------:R-:W-:Y:S01]  /*07b0*/  MOV R8, 0x0 ;  /* 0x0000000000087802 */ /* 0x000fe20000000f00 */
[----:B------:R-:W-:Y:S01]  /*07c0*/  IMAD.MOV.U32 R7, RZ, RZ, R36 ;  /* 0x000000ffff077224 */ /* 0x000fe200078e0024 */
[----:B-1----:R-:W-:Y:S01]  /*07d0*/  IADD3 R32, PT, PT, -R32, UR4, RZ ;  /* 0x0000000420207c10 */ /* 0x002fe2000fffe1ff */
[----:B------:R-:W-:-:S03]  /*07e0*/  IMAD.X R11, RZ, RZ, R39, P0 ;  /* 0x000000ffff0b7224 */ /* 0x000fc600000e0627 */
[----:B------:R-:W0:Y:S01]  /*07f0*/  LDC.64 R8, c[0x4][R8] ;  /* 0x0100000008087b82 */ /* 0x000e220000000a00 */
[----:B--2---:R-:W-:Y:S01]  /*0800*/  VIADD R3, R2, -UR5 ;  /* 0x8000000502037c36 */ /* 0x004fe20008000000 */
[----:B------:R-:W1:Y:S04]  /*0810*/  LDCU.64 UR4, c[0x4][0x8] ;  /* 0x01000100ff0477ac */ /* 0x000e680008000a00 */
[----:B------:R2:W-:Y:S04]  /*0820*/  STL.64 [R3], R10 ;  /* 0x0000000a03007387 */ /* 0x0005e80000100a00 */
[----:B------:R2:W-:Y:S01]  /*0830*/  STL [R3+0x8], R32 ;  /* 0x0000082003007387 */ /* 0x0005e20000100800 */
[----:B-1----:R-:W-:-:S02]  /*0840*/  IMAD.U32 R4, RZ, RZ, UR4 ;  /* 0x00000004ff047e24 */ /* 0x002fc4000f8e00ff */
[----:B--2---:R-:W-:-:S07]  /*0850*/  IMAD.U32 R5, RZ, RZ, UR5 ;  /* 0x00000005ff057e24 */ /* 0x004fce000f8e00ff */
[----:B------:R-:W-:-:S07]  /*0860*/  LEPC R20, `(.L_x_6) ;  /* 0x000000001014794e */ /* 0x000fce0000000000 */
[----:B0-----:R-:W-:Y:S05]  /*0870*/  CALL.ABS.NOINC R8 ;  /* 0x0000000008007343 */ /* 0x001fea0003c00000 */
.L_x_6:
[----:B------:R-:W-:Y:S01]  /*0880*/  VIADD R0, R32, 0xfffff448 ;  /* 0xfffff44820007836 */ /* 0x000fe20000000000 */
[----:B------:R0:W1:Y:S01]  /*0890*/  I2F.F64.U32 R48, R32 ;  /* 0x0000002000307312 */ /* 0x0000620000201800 */
[----:B------:R-:W-:-:S03]  /*08a0*/  DADD R34, R40, R34 ;  /* 0x0000000028227229 */ /* 0x000fc60000000022 */
[----:B------:R-:W-:-:S13]  /*08b0*/  ISETP.GE.U32.AND P0, PT, R0, 0x1b59, PT ;  /* 0x00001b590000780c */ /* 0x000fda0003f06070 */
[----:B01----:R-:W-:Y:S05]  /*08c0*/  @!P0 BRA `(.L_x_7) ;  /* 0x0000000000688947 */ /* 0x003fea0003800000 */
[----:B------:R-:W-:-:S13]  /*08d0*/  ISETP.GE.U32.AND P0, PT, R32, 0xbb8, PT ;  /* 0x00000bb82000780c */ /* 0x000fda0003f06070 */
[----:B------:R-:W-:Y:S05]  /*08e0*/  @!P0 BRA `(.L_x_8) ;  /* 0x0000000000308947 */ /* 0x000fea0003800000 */
        /* <DEDUP_REMOVED lines=12> */
.L_x_8:
        /* <DEDUP_REMOVED lines=12> */
.L_x_7:
[----:B------:R-:W0:Y:S02]  /*0a70*/  LDC.64 R6, c[0x0][0x388] ;  /* 0x0000e200ff067b82 */ /* 0x000e240000000a00 */
[----:B0-----:R-:W2:Y:S02]  /*0a80*/  LDG.E.64 R4, desc[UR36][R6.64+0x18] ;  /* 0x0000182406047981 */ /* 0x001ea4000c1e1b00 */
[----:B--2---:R-:W-:-:S07]  /*0a90*/  DADD R4, R48, R4 ;  /* 0x0000000030047229 */ /* 0x004fce0000000004 */
[----:B------:R0:W-:Y:S04]  /*0aa0*/  STG.E.64 desc[UR36][R6.64+0x18], R4 ;  /* 0x0000180406007986 */ /* 0x0001e8000c101b24 */
.L_x_9:
[C-C-:B------:R-:W-:Y:S02]  /*0ab0*/  DSETP.GT.AND P0, PT, R30.reuse, R48.reuse, PT ;  /* 0x000000301e00722a */ /* 0x140fe40003f04000 */
[----:B------:R-:W-:Y:S02]  /*0ac0*/  DSETP.NEU.AND P2, PT, R30, RZ, PT ;  /* 0x000000ff1e00722a */ /* 0x000fe40003f4d000 */
[----:B------:R-:W-:Y:S02]  /*0ad0*/  DSETP.GEU.AND P1, PT, R42, R48, PT ;  /* 0x000000302a00722a */ /* 0x000fe40003f2e000 */
[C---:B------:R-:W-:Y:S02]  /*0ae0*/  FSEL R41, R48.reuse, R30, P0 ;  /* 0x0000001e30297208 */ /* 0x040fe40000000000 */
[----:B------:R-:W-:Y:S02]  /*0af0*/  FSEL R31, R49, R31, P0 ;  /* 0x0000001f311f7208 */ /* 0x000fe40000000000 */
[----:B------:R-:W-:-:S02]  /*0b00*/  FSEL R40, R48, R41, !P2 ;  /* 0x0000002930287208 */ /* 0x000fc40005000000 */
[----:B------:R-:W-:Y:S02]  /*0b10*/  FSEL R42, R48, R42, !P1 ;  /* 0x0000002a302a7208 */ /* 0x000fe40004800000 */
[C---:B------:R-:W-:Y:S02]  /*0b20*/  FSEL R43, R49.reuse, R43, !P1 ;  /* 0x0000002b312b7208 */ /* 0x040fe40004800000 */
        /* <DEDUP_REMOVED lines=23> */
.L_x_10:
        /* <DEDUP_REMOVED lines=19> */
.L_x_12:
        /* <DEDUP_REMOVED lines=12> */
.L_x_11:
[----:B------:R-:W0:Y:S02]  /*0e90*/  LDC.64 R6, c[0x0][0x388] ;  /* 0x0000e200ff067b82 */ /* 0x000e240000000a00 */
[----:B0-----:R-:W2:Y:S02]  /*0ea0*/  LDG.E.64 R4, desc[UR36][R6.64+0x18] ;  /* 0x0000182406047981 */ /* 0x001ea4000c1e1b00 */
[----:B--2---:R-:W-:-:S07]  /*0eb0*/  DADD R4, R30, R4 ;  /* 0x000000001e047229 */ /* 0x004fce0000000004 */
[----:B------:R0:W-:Y:S04]  /*0ec0*/  STG.E.64 desc[UR36][R6.64+0x18], R4 ;  /* 0x0000180406007986 */ /* 0x0001e8000c101b24 */
.L_x_13:
        /* <DEDUP_REMOVED lines=31> */
.L_x_14:
[----:B------:R-:W0:Y:S01]  /*10c0*/  I2F.F64.U32 R4, R37 ;  /* 0x0000002500047312 */ /* 0x000e220000201800 */
[----:B------:R-:W-:Y:S01]  /*10d0*/  VIADD R0, R37, 0xfffff448 ;  /* 0xfffff44825007836 */ /* 0x000fe20000000000 */
[----:B------:R-:W-:Y:S02]  /*10e0*/  DADD R34, R30, R34 ;  /* 0x000000001e227229 */ /* 0x000fe40000000022 */
[C---:B------:R-:W-:Y:S02]  /*10f0*/  DSETP.NEU.AND P2, PT, R32.reuse, RZ, PT ;  /* 0x000000ff2000722a */ /* 0x040fe40003f4d000 */
[----:B------:R-:W-:Y:S01]  /*1100*/  ISETP.GE.U32.AND P3, PT, R0, 0x1b59, PT ;  /* 0x00001b590000780c */ /* 0x000fe20003f66070 */
[--C-:B0-----:R-:W-:Y:S02]  /*1110*/  DSETP.GT.AND P0, PT, R32, R4.reuse, PT ;  /* 0x000000042000722a */ /* 0x101fe40003f04000 */
[----:B------:R-:W-:Y:S02]  /*1120*/  DSETP.GEU.AND P1, PT, R40, R4, PT ;  /* 0x000000042800722a */ /* 0x000fe40003f2e000 */
[----:B------:R-:W-:-:S02]  /*1130*/  DADD R34, R4, R34 ;  /* 0x0000000004227229 */ /* 0x000fc40000000022 */
[C---:B------:R-:W-:Y:S02]  /*1140*/  FSEL R3, R4.reuse, R32, P0 ;  /* 0x0000002004037208 */ /* 0x040fe40000000000 */
[C---:B------:R-:W-:Y:S02]  /*1150*/  FSEL R33, R5.reuse, R33, P0 ;  /* 0x0000002105217208 */ /* 0x040fe40000000000 */
[C---:B------:R-:W-:Y:S02]  /*1160*/  FSEL R30, R4.reuse, R40, !P1 ;  /* 0x00000028041e7208 */ /* 0x040fe40004800000 */
[C---:B------:R-:W-:Y:S02]  /*1170*/  FSEL R31, R5.reuse, R41, !P1 ;  /* 0x00000029051f7208 */ /* 0x040fe40004800000 */
[----:B------:R-:W-:Y:S02]  /*1180*/  FSEL R32, R4, R3, !P2 ;  /* 0x0000000304207208 */ /* 0x000fe40005000000 */
[----:B------:R-:W-:Y:S01]  /*1190*/  FSEL R33, R5, R33, !P2 ;  /* 0x0000002105217208 */ /* 0x000fe20005000000 */
[----:B------:R-:W-:Y:S06]  /*11a0*/  @!P3 BRA `(.L_x_15) ;  /* 0x000000000068b947 */ /* 0x000fec0003800000 */
        /* <DEDUP_REMOVED lines=14> */
.L_x_16:
        /* <DEDUP_REMOVED lines=12> */
.L_x_15:
[----:B------:R-:W0:Y:S02]  /*1350*/  LDC.64 R8, c[0x0][0x388] ;  /* 0x0000e200ff087b82 */ /* 0x000e240000000a00 */
[----:B0-----:R-:W2:Y:S02]  /*1360*/  LDG.E.64 R6, desc[UR36][R8.64+0x18] ;  /* 0x0000182408067981 */ /* 0x001ea4000c1e1b00 */
[----:B--2---:R-:W-:-:S07]  /*1370*/  DADD R6, R4, R6 ;  /* 0x0000000004067229 */ /* 0x004fce0000000006 */
[----:B------:R0:W-:Y:S04]  /*1380*/  STG.E.64 desc[UR36][R8.64+0x18], R6 ;  /* 0x0000180608007986 */ /* 0x0001e8000c101b24 */
.L_x_17:
[----:B------:R-:W-:Y:S01]  /*1390*/  UISETP.NE.AND UP0, UPT, UR40, URZ, UPT ;  /* 0x000000ff2800728c */ /* 0x000fe2000bf05270 */
[----:B------:R-:W-:-:S05]  /*13a0*/  IADD3 R38, P0, PT, R38, 0x20000, RZ ;  /* 0x0002000026267810 */ /* 0x000fca0007f1e0ff */
[----:B------:R-:W-:-:S03]  /*13b0*/  IMAD.X R39, RZ, RZ, R39, P0 ;  /* 0x000000ffff277224 */ /* 0x000fc600000e0627 */
[----:B------:R-:W-:Y:S05]  /*13c0*/  BRA.U UP0, `(.L_x_18) ;  /* 0xffffffed00c47547 */ /* 0x000fea000b83ffff */
.L_x_1:
[----:B------:R-:W1:Y:S02]  /*13d0*/  LDCU.64 UR4, c[0x0][0x390] ;  /* 0x00007200ff0477ac */ /* 0x000e640008000a00 */
[----:B-1----:R-:W-:-:S04]  /*13e0*/  UIADD3 UR4, UP0, UPT, UR4, -0x1, URZ ;  /* 0xffffffff04047890 */ /* 0x002fc8000ff1e0ff */
[----:B------:R-:W-:-:S04]  /*13f0*/  UIADD3.X UR5, UPT, UPT, UR5, -0x1, URZ, UP0, !UPT ;  /* 0xffffffff05057890 */ /* 0x000fc800087fe4ff */
[----:B------:R-:W-:-:S04]  /*1400*/  USHF.R.U64 UR4, UR4, 0xf, UR5 ;  /* 0x0000000f04047899 */ /* 0x000fc80008001205 */
[----:B------:R-:W-:-:S04]  /*1410*/  UIADD3 UR4, UPT, UPT, UR4, 0x1, URZ ;  /* 0x0000000104047890 */ /* 0x000fc8000fffe0ff */
[----:B------:R-:W-:-:S04]  /*1420*/  ULOP3.LUT UR4, UR4, 0x3, URZ, 0xc0, !UPT ;  /* 0x0000000304047892 */ /* 0x000fc8000f8ec0ff */
[----:B------:R-:W-:-:S04]  /*1430*/  UISETP.NE.U32.AND UP0, UPT, UR4, URZ, UPT ;  /* 0x000000ff0400728c */ /* 0x000fc8000bf05070 */
[----:B------:R-:W-:-:S09]  /*1440*/  UISETP.NE.AND.EX UP0, UPT, URZ, URZ, UPT, UP0 ;  /* 0x000000ffff00728c */ /* 0x000fd2000bf05300 */
[----:B------:R-:W-:Y:S05]  /*1450*/  BRA.U !UP0, `(.L_x_0) ;  /* 0x00000005082c7547 */ /* 0x000fea000b800000 */
[----:B------:R-:W-:Y:S02]  /*1460*/  IMAD.U32 R40, RZ, RZ, UR4 ;  /* 0x00000004ff287e24 */ /* 0x000fe4000f8e00ff */
[----:B------:R-:W-:-:S07]  /*1470*/  IMAD.MOV.U32 R41, RZ, RZ, RZ ;  /* 0x000000ffff297224 */ /* 0x000fce00078e00ff */
.L_x_23:
[----:B------:R-:W-:Y:S01]  /*1480*/  CS2R.32 R37, SR_CLOCKLO ;  /* 0x0000000000257805 */ /* 0x000fe20000005000 */
[----:B------:R-:W-:Y:S05]  /*1490*/  WARPSYNC.ALL ;  /* 0x0000000000007948 */ /* 0x000fea0003800000 */
[----:B------:R-:W-:Y:S08]  /*14a0*/  BAR.SYNC.DEFER_BLOCKING 0x0 ;  /* 0x0000000000007b1d */ /* 0x000ff00000010000 */
[----:B------:R-:W-:Y:S08]  /*14b0*/  BAR.SYNC.DEFER_BLOCKING 0x0 ;  /* 0x0000000000007b1d */ /* 0x000ff00000010000 */
[----:B------:R-:W1:Y:S01]  /*14c0*/  S2UR UR4, SR_CLOCKLO ;  /* 0x00000000000479c3 */ /* 0x000e620000005000 */
[----:B------:R-:W-:Y:S01]  /*14d0*/  NOP ;  /* 0x0000000000007918 */ /* 0x000fe20000000000 */
[----:B------:R-:W2:Y:S01]  /*14e0*/  LDCU UR5, c[0x0][0x2f8] ;  /* 0x00005f00ff0577ac */ /* 0x000ea20008000800 */
[----:B0-----:R-:W-:Y:S01]  /*14f0*/  MOV R8, 0x0 ;  /* 0x0000000000087802 */ /* 0x001fe20000000f00 */
[----:B------:R-:W-:Y:S01]  /*1500*/  IMAD.MOV.U32 R6, RZ, RZ, R2 ;  /* 0x000000ffff067224 */ /* 0x000fe200078e0002 */
[----:B-1----:R-:W-:Y:S01]  /*1510*/  IADD3 R37, PT, PT, -R37, UR4, RZ ;  /* 0x0000000425257c10 */ /* 0x002fe2000fffe1ff */
[----:B------:R-:W-:Y:S01]  /*1520*/  IMAD.MOV.U32 R7, RZ, RZ, R36 ;  /* 0x000000ffff077224 */ /* 0x000fe200078e0024 */
[----:B------:R-:W-:-:S02]  /*1530*/  IADD3 R40, P0, PT, R40, -0x1, RZ ;  /* 0xffffffff28287810 */ /* 0x000fc40007f1e0ff */
[----:B------:R-:W0:Y:S02]  /*1540*/  LDC.64 R8, c[0x4][R8] ;  /* 0x0100000008087b82 */ /* 0x000e240000000a00 */
[----:B------:R-:W-:Y:S02]  /*1550*/  IADD3.X R41, PT, PT, R41, -0x1, RZ, P0, !PT ;  /* 0xffffffff29297810 */ /* 0x000fe400007fe4ff */
[----:B------:R-:W-:-:S04]  /*1560*/  ISETP.NE.U32.AND P0, PT, R40, RZ, PT ;  /* 0x000000ff2800720c */ /* 0x000fc80003f05070 */
[----:B------:R-:W-:Y:S01]  /*1570*/  ISETP.NE.AND.EX P0, PT, R41, RZ, PT, P0 ;  /* 0x000000ff2900720c */ /* 0x000fe20003f05300 */
[----:B--2---:R-:W-:Y:S01]  /*1580*/  VIADD R0, R2, -UR5 ;  /* 0x8000000502007c36 */ /* 0x004fe20008000000 */
[----:B------:R-:W1:Y:S02]  /*1590*/  LDCU.64 UR4, c[0x4][0x8] ;  /* 0x01000100ff0477ac */ /* 0x000e640008000a00 */
[----:B------:R-:W-:Y:S02]  /*15a0*/  P2R R42, PR, RZ, 0x1 ;  /* 0x00000001ff2a7803 */ /* 0x000fe40000000000 */
[----:B------:R2:W-:Y:S04]  /*15b0*/  STL.64 [R0], R38 ;  /* 0x0000002600007387 */ /* 0x0005e80000100a00 */
[----:B------:R2:W-:Y:S01]  /*15c0*/  STL [R0+0x8], R37 ;  /* 0x0000082500007387 */ /* 0x0005e20000100800 */
[----:B-1----:R-:W-:-:S02]  /*15d0*/  IMAD.U32 R4, RZ, RZ, UR4 ;  /* 0x00000004ff047e24 */ /* 0x002fc4000f8e00ff */
[----:B--2---:R-:W-:-:S07]  /*15e0*/  IMAD.U32 R5, RZ, RZ, UR5 ;  /* 0x00000005ff057e24 */ /* 0x004fce000f8e00ff */
[----:B------:R-:W-:-:S07]  /*15f0*/  LEPC R20, `(.L_x_19) ;  /* 0x000000001014794e */ /* 0x000fce0000000000 */
[----:B0--3--:R-:W-:Y:S05]  /*1600*/  CALL.ABS.NOINC R8 ;  /* 0x0000000008007343 */ /* 0x009fea0003c00000 */
.L_x_19:
[----:B------:R-:W0:Y:S01]  /*1610*/  I2F.F64.U32 R4, R37 ;  /* 0x0000002500047312 */ /* 0x000e220000201800 */
[----:B------:R-:W-:Y:S01]  /*1620*/  VIADD R0, R37, 0xfffff448 ;  /* 0xfffff44825007836 */ /* 0x000fe20000000000 */
[--C-:B0-----:R-:W-:Y:S02]  /*1630*/  DSETP.GEU.AND P1, PT, R30, R4.reuse, PT ;  /* 0x000000041e00722a */ /* 0x101fe40003f2e000 */
[----:B------:R-:W-:Y:S02]  /*1640*/  DSETP.GT.AND P0, PT, R32, R4, PT ;  /* 0x000000042000722a */ /* 0x000fe40003f04000 */
[----:B------:R-:W-:Y:S02]  /*1650*/  DADD R34, R4, R34 ;  /* 0x0000000004227229 */ /* 0x000fe40000000022 */
[C---:B------:R-:W-:Y:S02]  /*1660*/  FSEL R30, R4.reuse, R30, !P1 ;  /* 0x0000001e041e7208 */ /* 0x040fe40004800000 */
[----:B------:R-:W-:Y:S01]  /*1670*/  FSEL R31, R5, R31, !P1 ;  /* 0x0000001f051f7208 */ /* 0x000fe20004800000 */
[----:B------:R-:W-:Y:S01]  /*1680*/  DSETP.NEU.AND P1, PT, R32, RZ, PT ;  /* 0x000000ff2000722a */ /* 0x000fe20003f2d000 */
[----:B------:R-:W-:-:S02]  /*1690*/  FSEL R3, R4, R32, P0 ;  /* 0x0000002004037208 */ /* 0x000fc40000000000 */
[C---:B------:R-:W-:Y:S02]  /*16a0*/  FSEL R33, R5.reuse, R33, P0 ;  /* 0x0000002105217208 */ /* 0x040fe40000000000 */
[----:B------:R-:W-:Y:S02]  /*16b0*/  ISETP.GE.U32.AND P0, PT, R0, 0x1b59, PT ;  /* 0x00001b590000780c */ /* 0x000fe40003f06070 */
[----:B------:R-:W-:Y:S02]  /*16c0*/  FSEL R32, R4, R3, !P1 ;  /* 0x0000000304207208 */ /* 0x000fe40004800000 */
[----:B------:R-:W-:-:S09]  /*16d0*/  FSEL R33, R5, R33, !P1 ;  /* 0x0000002105217208 */ /* 0x000fd20004800000 */
[----:B------:R-:W-:Y:S05]  /*16e0*/  @!P0 BRA `(.L_x_20) ;  /* 0x0000000000688947 */ /* 0x000fea0003800000 */
        /* <DEDUP_REMOVED lines=14> */
.L_x_21:
        /* <DEDUP_REMOVED lines=12> */
.L_x_20:
[----:B------:R-:W0:Y:S02]  /*1890*/  LDC.64 R8, c[0x0][0x388] ;  /* 0x0000e200ff087b82 */ /* 0x000e240000000a00 */
[----:B0-----:R-:W2:Y:S02]  /*18a0*/  LDG.E.64 R6, desc[UR36][R8.64+0x18] ;  /* 0x0000182408067981 */ /* 0x001ea4000c1e1b00 */
[----:B--2---:R-:W-:-:S07]  /*18b0*/  DADD R6, R4, R6 ;  /* 0x0000000004067229 */ /* 0x004fce0000000006 */
[----:B------:R0:W-:Y:S04]  /*18c0*/  STG.E.64 desc[UR36][R8.64+0x18], R6 ;  /* 0x0000180608007986 */ /* 0x0001e8000c101b24 */
.L_x_22:
[----:B------:R-:W-:Y:S02]  /*18d0*/  ISETP.NE.AND P1, PT, R42, RZ, PT ;  /* 0x000000ff2a00720c */ /* 0x000fe40003f25270 */
[----:B------:R-:W-:-:S05]  /*18e0*/  IADD3 R38, P0, PT, R38, 0x8000, RZ ;  /* 0x0000800026267810 */ /* 0x000fca0007f1e0ff */
[----:B------:R-:W-:-:S06]  /*18f0*/  IMAD.X R39, RZ, RZ, R39, P0 ;  /* 0x000000ffff277224 */ /* 0x000fcc00000e0627 */
[----:B------:R-:W-:Y:S05]  /*1900*/  @P1 BRA `(.L_x_23) ;  /* 0xfffffff800dc1947 */ /* 0x000fea000383ffff */
.L_x_0:
[----:B------:R-:W3:Y:S02]  /*1910*/  LDC.64 R2, c[0x0][0x388] ;  /* 0x0000e200ff027b82 */ /* 0x000ee40000000a00 */
[----:B---3--:R-:W-:Y:S04]  /*1920*/  STG.E.64 desc[UR36][R2.64], R34 ;  /* 0x0000002202007986 */ /* 0x008fe8000c101b24 */
[----:B------:R-:W-:Y:S04]  /*1930*/  STG.E.64 desc[UR36][R2.64+0x8], R30 ;  /* 0x0000081e02007986 */ /* 0x000fe8000c101b24 */
        /* <DEDUP_REMOVED lines=8> */
[----:B------:R-:W-:Y:S01]  /*19c0*/  STG.E.64 desc[UR36][R2.64+0x58], R26 ;  /* 0x0000581a02007986 */ /* 0x000fe2000c101b24 */
[----:B------:R-:W-:Y:S05]  /*19d0*/  EXIT ;  /* 0x000000000000794d */ /* 0x000fea0003800000 */
.L_x_24:
[----:B------:R-:W-:-:S00]  /*19e0*/  BRA `(.L_x_24) ;  /* 0xfffffffc00fc7947 */ /* 0x000fc0000383ffff */
[----:B------:R-:W-:-:S00]  /*19f0*/  NOP ;  /* 0x0000000000007918 */ /* 0x000fc00000000000 */
        /* <DEDUP_REMOVED lines=8> */
.L_x_31:


//--------------------- .text._Z6warmupPiii       --------------------------
	.section	.text._Z6warmupPiii,"ax",@progbits
	.align	128
        .global         _Z6warmupPiii
        .type           _Z6warmupPiii,@function
        .size           _Z6warmupPiii,(.L_x_32 - _Z6warmupPiii)
        .other          _Z6warmupPiii,@"STO_CUDA_ENTRY STV_DEFAULT"
_Z6warmupPiii:
.text._Z6warmupPiii:
[----:B------:R-:W-:Y:S08]  /*0000*/  LDC R1, c[0x0][0x37c] ;  /* 0x0000df00ff017b82 */ /* 0x000ff00000000800 */
[----:B------:R-:W0:Y:S01]  /*0010*/  LDC R6, c[0x0][0x38c] ;  /* 0x0000e300ff067b82 */ /* 0x000e220000000800 */
[----:B------:R-:W1:Y:S07]  /*0020*/  LDCU UR4, c[0x0][0x388] ;  /* 0x00007100ff0477ac */ /* 0x000e6e0008000800 */
[----:B------:R-:W2:Y:S01]  /*0030*/  S2UR UR5, SR_CgaCtaId ;  /* 0x00000000000579c3 */ /* 0x000ea20000008800 */
[----:B0-----:R-:W-:-:S04]  /*0040*/  IABS R5, R6 ;  /* 0x0000000600057213 */ /* 0x001fc80000000000 */
[----:B------:R-:W0:Y:S08]  /*0050*/  I2F.RP R0, R5 ;  /* 0x0000000500007306 */ /* 0x000e300000209400 */
[----:B0-----:R-:W0:Y:S02]  /*0060*/  MUFU.RCP R0, R0 ;  /* 0x0000000000007308 */ /* 0x001e240000001000 */
[----:B0-----:R-:W-:Y:S01]  /*0070*/  VIADD R2, R0, 0xffffffe ;  /* 0x0ffffffe00027836 */ /* 0x001fe20000000000 */
[----:B------:R-:W-:-:S05]  /*0080*/  LOP3.LUT R0, R6, 0x100000, RZ, 0x3c, !PT ;  /* 0x0010000006007812 */ /* 0x000fca00078e3cff */
[----:B------:R0:W3:Y:S01]  /*0090*/  F2I.FTZ.U32.TRUNC.NTZ R3, R2 ;  /* 0x0000000200037305 */ /* 0x0000e2000021f000 */
[----:B------:R-:W-:Y:S01]  /*00a0*/  ISETP.GE.AND P2, PT, R0, RZ, PT ;  /* 0x000000ff0000720c */ /* 0x000fe20003f46270 */
[----:B0-----:R-:W-:Y:S02]  /*00b0*/  IMAD.MOV.U32 R2, RZ, RZ, RZ ;  /* 0x000000ffff027224 */ /* 0x001fe400078e00ff */
[----:B---3--:R-:W-:-:S04]  /*00c0*/  IMAD.MOV R4, RZ, RZ, -R3 ;  /* 0x000000ffff047224 */ /* 0x008fc800078e0a03 */
[----:B------:R-:W-:-:S04]  /*00d0*/  IMAD R7, R4, R5, RZ ;  /* 0x0000000504077224 */ /* 0x000fc800078e02ff */
[----:B------:R-:W-:-:S06]  /*00e0*/  IMAD.HI.U32 R3, R3, R7, R2 ;  /* 0x0000000703037227 */ /* 0x000fcc00078e0002 */
[----:B------:R-:W-:-:S04]  /*00f0*/  IMAD.HI.U32 R3, R3, 0x100000, RZ ;  /* 0x0010000003037827 */ /* 0x000fc800078e00ff */
[----:B------:R-:W-:-:S04]  /*0100*/  IMAD.MOV R4, RZ, RZ, -R3 ;  /* 0x000000ffff047224 */ /* 0x000fc800078e0a03 */
[----:B------:R-:W-:-:S05]  /*0110*/  IMAD R4, R5, R4, 0x100000 ;  /* 0x0010000005047424 */ /* 0x000fca00078e0204 */
[----:B------:R-:W-:-:S13]  /*0120*/  ISETP.GT.U32.AND P1, PT, R5, R4, PT ;  /* 0x000000040500720c */ /* 0x000fda0003f24070 */
[----:B------:R-:W-:Y:S02]  /*0130*/  @!P1 IMAD.IADD R4, R4, 0x1, -R5 ;  /* 0x0000000104049824 */ /* 0x000fe400078e0a05 */
[----:B------:R-:W-:Y:S01]  /*0140*/  @!P1 VIADD R3, R3, 0x1 ;  /* 0x0000000103039836 */ /* 0x000fe20000000000 */
[----:B------:R-:W-:Y:S02]  /*0150*/  ISETP.NE.AND P1, PT, R6, RZ, PT ;  /* 0x000000ff0600720c */ /* 0x000fe40003f25270 */
[----:B------:R-:W-:-:S13]  /*0160*/  ISETP.GE.U32.AND P0, PT, R4, R5, PT ;  /* 0x000000050400720c */ /* 0x000fda0003f06070 */
[----:B------:R-:W-:-:S04]  /*0170*/  @P0 VIADD R3, R3, 0x1 ;  /* 0x0000000103030836 */ /* 0x000fc80000000000 */
[----:B------:R-:W-:Y:S01]  /*0180*/  @!P2 IMAD.MOV R3, RZ, RZ, -R3 ;  /* 0x000000ffff03a224 */ /* 0x000fe200078e0a03 */
[----:B------:R-:W-:-:S05]  /*0190*/  @!P1 LOP3.LUT R3, RZ, R6, RZ, 0x33, !PT ;  /* 0x00000006ff039212 */ /* 0x000fca00078e33ff */
[C---:B-1----:R-:W-:Y:S01]  /*01a0*/  IMAD R4, R3.reuse, UR4, RZ ;  /* 0x0000000403047c24 */ /* 0x042fe2000f8e02ff */
[----:B------:R-:W-:Y:S02]  /*01b0*/  UMOV UR4, 0x400 ;  /* 0x0000040000047882 */ /* 0x000fe40000000000 */
[----:B--2---:R-:W-:Y:S01]  /*01c0*/  ULEA UR4, UR5, UR4, 0x18 ;  /* 0x0000000405047291 */ /* 0x004fe2000f8ec0ff */
[----:B------:R-:W-:-:S05]  /*01d0*/  IMAD.IADD R6, R3, 0x1, R4 ;  /* 0x0000000103067824 */ /* 0x000fca00078e0204 */
[----:B------:R-:W-:-:S03]  /*01e0*/  ISETP.GE.U32.AND P0, PT, R4, R6, PT ;  /* 0x000000060400720c */ /* 0x000fc60003f06070 */
[----:B------:R-:W-:Y:S10]  /*01f0*/  STS [UR4], RZ ;  /* 0x000000ffff007988 */ /* 0x000ff40008000804 */
[----:B------:R-:W-:Y:S05]  /*0200*/  @P0 EXIT ;  /* 0x000000000000094d */ /* 0x000fea0003800000 */
[----:B------:R-:W-:Y:S01]  /*0210*/  IADD3 R7, P1, PT, R4, 0x8000, RZ ;  /* 0x0000800004077810 */ /* 0x000fe20007f3e0ff */
[----:B------:R-:W0:Y:S01]  /*0220*/  LDCU.64 UR6, c[0x0][0x358] ;  /* 0x00006b00ff0677ac */ /* 0x000e220008000a00 */
[----:B------:R-:W-:Y:S02]  /*0230*/  SHF.R.S32.HI R5, RZ, 0x1f, R4 ;  /* 0x0000001fff057819 */ /* 0x000fe40000011404 */
[----:B------:R-:W-:Y:S02]  /*0240*/  SHF.R.S32.HI R0, RZ, 0x1f, R6 ;  /* 0x0000001fff007819 */ /* 0x000fe40000011406 */
[----:B------:R-:W-:Y:S01]  /*0250*/  ISETP.GT.U32.AND P0, PT, R7, R6, PT ;  /* 0x000000060700720c */ /* 0x000fe20003f04070 */
[----:B------:R-:W-:Y:S01]  /*0260*/  IMAD.X R3, RZ, RZ, R5, P1 ;  /* 0x000000ffff037224 */ /* 0x000fe200008e0605 */
[----:B------:R-:W-:-:S04]  /*0270*/  LOP3.LUT R2, RZ, R4, RZ, 0x33, !PT ;  /* 0x00000004ff027212 */ /* 0x000fc800078e33ff */
[----:B------:R-:W-:-:S04]  /*0280*/  ISETP.GT.U32.AND.EX P0, PT, R3, R0, PT, P0 ;  /* 0x000000000300720c */ /* 0x000fc80003f04100 */
[----:B------:R-:W-:Y:S01]  /*0290*/  SEL R7, R7, R6, P0 ;  /* 0x0000000607077207 */ /* 0x000fe20000000000 */
[----:B------:R-:W-:Y:S01]  /*02a0*/  IMAD.MOV.U32 R6, RZ, RZ, RZ ;  /* 0x000000ffff067224 */ /* 0x000fe200078e00ff */
[----:B------:R-:W-:Y:S02]  /*02b0*/  SEL R0, R3, R0, P0 ;  /* 0x0000000003007207 */ /* 0x000fe40000000000 */
[----:B------:R-:W-:Y:S02]  /*02c0*/  LOP3.LUT R3, RZ, R5, RZ, 0x33, !PT ;  /* 0x00000005ff037212 */ /* 0x000fe400078e33ff */
[----:B------:R-:W-:-:S04]  /*02d0*/  IADD3 R2, P0, PT, R2, R7, RZ ;  /* 0x0000000702027210 */ /* 0x000fc80007f1e0ff */
[----:B------:R-:W-:Y:S01]  /*02e0*/  ISETP.GE.U32.AND P1, PT, R2, 0x78000, PT ;  /* 0x000780000200780c */ /* 0x000fe20003f26070 */
[----:B------:R-:W-:-:S05]  /*02f0*/  IMAD.X R3, R3, 0x1, R0, P0 ;  /* 0x0000000103037824 */ /* 0x000fca00000e0600 */
[----:B------:R-:W-:Y:S02]  /*0300*/  SHF.R.U64 R0, R2, 0xf, R3 ;  /* 0x0000000f02007819 */ /* 0x000fe40000001203 */
[----:B------:R-:W-:Y:S02]  /*0310*/  ISETP.GE.U32.AND.EX P1, PT, R3, RZ, PT, P1 ;  /* 0x000000ff0300720c */ /* 0x000fe40003f26110 */
[----:B------:R-:W-:-:S04]  /*0320*/  IADD3 R0, P2, PT, R0, 0x1, RZ ;  /* 0x0000000100007810 */ /* 0x000fc80007f5e0ff */
[----:B------:R-:W-:Y:S02]  /*0330*/  LOP3.LUT R24, R0, 0xf, RZ, 0xc0, !PT ;  /* 0x0000000f00187812 */ /* 0x000fe400078ec0ff */
[----:B------:R-:W-:Y:S02]  /*0340*/  LEA.HI.X R7, R3, RZ, RZ, 0x11, P2 ;  /* 0x000000ff03077211 */ /* 0x000fe400010f8cff */
[----:B------:R-:W-:-:S04]  /*0350*/  ISETP.NE.U32.AND P0, PT, R24, RZ, PT ;  /* 0x000000ff1800720c */ /* 0x000fc80003f05070 */
[----:B------:R-:W-:Y:S01]  /*0360*/  ISETP.NE.AND.EX P0, PT, RZ, RZ, PT, P0 ;  /* 0x000000ffff00720c */ /* 0x000fe20003f05300 */
[----:B0-----:R-:W-:-:S12]  /*0370*/  @!P1 BRA `(.L_x_25) ;  /* 0x0000000000a49947 */ /* 0x001fd80003800000 */
[----:B------:R-:W0:Y:S01]  /*0380*/  LDC.64 R2, c[0x0][0x380] ;  /* 0x0000e000ff027b82 */ /* 0x000e220000000a00 */
[----:B------:R-:W-:Y:S01]  /*0390*/  LOP3.LUT R7, R7, 0x3ffff, RZ, 0xc0, !PT ;  /* 0x0003ffff07077812 */ /* 0x000fe200078ec0ff */
[----:B------:R-:W-:Y:S01]  /*03a0*/  IMAD.MOV.U32 R6, RZ, RZ, RZ ;  /* 0x000000ffff067224 */ /* 0x000fe200078e00ff */
[----:B------:R-:W-:Y:S02]  /*03b0*/  LOP3.LUT R11, R0, 0xfffffff0, RZ, 0xc0, !PT ;  /* 0xfffffff0000b7812 */ /* 0x000fe400078ec0ff */
[----:B0-----:R-:W-:-:S04]  /*03c0*/  LEA R2, P1, R4, R2, 0x2 ;  /* 0x0000000204027211 */ /* 0x001fc800078210ff */
[----:B------:R-:W-:Y:S02]  /*03d0*/  IADD3 R2, P2, PT, R2, 0x100000, RZ ;  /* 0x0010000002027810 */ /* 0x000fe40007f5e0ff */
[----:B------:R-:W-:-:S05]  /*03e0*/  LEA.HI.X R3, R4, R3, R5, 0x2, P1 ;  /* 0x0000000304037211 */ /* 0x000fca00008f1405 */
[----:B------:R-:W-:-:S07]  /*03f0*/  IMAD.X R3, RZ, RZ, R3, P2 ;  /* 0x000000ffff037224 */ /* 0x000fce00010e0603 */
.L_x_26:
[----:B------:R-:W2:Y:S04]  /*0400*/  LDG.E.CONSTANT R17, desc[UR6][R2.64+-0x100000] ;  /* 0xf000000602117981 */ /* 0x000ea8000c1e9900 */
[----:B------:R-:W2:Y:S04]  /*0410*/  LDG.E.CONSTANT R14, desc[UR6][R2.64+-0xe0000] ;  /* 0xf2000006020e7981 */ /* 0x000ea8000c1e9900 */
[----:B------:R-:W3:Y:S04]  /*0420*/  LDG.E.CONSTANT R19, desc[UR6][R2.64+-0xc0000] ;  /* 0xf400000602137981 */ /* 0x000ee8000c1e9900 */
[----:B------:R-:W3:Y:S04]  /*0430*/  LDG.E.CONSTANT R16, desc[UR6][R2.64+-0xa0000] ;  /* 0xf600000602107981 */ /* 0x000ee8000c1e9900 */
[----:B------:R-:W4:Y:S04]  /*0440*/  LDG.E.CONSTANT R21, desc[UR6][R2.64+-0x80000] ;  /* 0xf800000602157981 */ /* 0x000f28000c1e9900 */
[----:B------:R-:W4:Y:S04]  /*0450*/  LDG.E.CONSTANT R18, desc[UR6][R2.64+-0x60000] ;  /* 0xfa00000602127981 */ /* 0x000f28000c1e9900 */
[----:B------:R-:W5:Y:S04]  /*0460*/  LDG.E.CONSTANT R23, desc[UR6][R2.64+-0x40000] ;  /* 0xfc00000602177981 */ /* 0x000f68000c1e9900 */
        /* <DEDUP_REMOVED lines=8> */
[----:B------:R0:W5:Y:S01]  /*04f0*/  LDG.E.CONSTANT R13, desc[UR6][R2.64+0xe0000] ;  /* 0x0e000006020d7981 */ /* 0x000162000c1e9900 */
[----:B------:R-:W-:-:S02]  /*0500*/  IADD3 R11, P1, PT, R11, -0x10, RZ ;  /* 0xfffffff00b0b7810 */ /* 0x000fc40007f3e0ff */
[----:B------:R-:W-:Y:S02]  /*0510*/  IADD3 R4, P2, PT, R4, 0x80000, RZ ;  /* 0x0008000004047810 */ /* 0x000fe40007f5e0ff */
[----:B------:R-:W-:Y:S02]  /*0520*/  IADD3.X R7, PT, PT, R7, -0x1, RZ, P1, !PT ;  /* 0xffffffff07077810 */ /* 0x000fe40000ffe4ff */
[----:B------:R-:W-:Y:S01]  /*0530*/  ISETP.NE.U32.AND P1, PT, R11, RZ, PT ;  /* 0x000000ff0b00720c */ /* 0x000fe20003f25070 */
[----:B------:R-:W-:Y:S01]  /*0540*/  IMAD.X R5, RZ, RZ, R5, P2 ;  /* 0x000000ffff057224 */ /* 0x000fe200010e0605 */
[----:B0-----:R-:W-:Y:S02]  /*0550*/  IADD3 R2, P3, PT, R2, 0x200000, RZ ;  /* 0x0020000002027810 */ /* 0x001fe40007f7e0ff */
[----:B------:R-:W-:-:S03]  /*0560*/  ISETP.NE.AND.EX P1, PT, R7, RZ, PT, P1 ;  /* 0x000000ff0700720c */ /* 0x000fc60003f25310 */
[----:B------:R-:W-:Y:S01]  /*0570*/  IMAD.X R3, RZ, RZ, R3, P3 ;  /* 0x000000ffff037224 */ /* 0x000fe200018e0603 */
[----:B--2---:R-:W-:-:S04]  /*0580*/  IADD3 R14, PT, PT, R14, R6, R17 ;  /* 0x000000060e0e7210 */ /* 0x004fc80007ffe011 */
[----:B---3--:R-:W-:-:S04]  /*0590*/  IADD3 R14, PT, PT, R16, R14, R19 ;  /* 0x0000000e100e7210 */ /* 0x008fc80007ffe013 */
[----:B----4-:R-:W-:-:S04]  /*05a0*/  IADD3 R14, PT, PT, R18, R14, R21 ;  /* 0x0000000e120e7210 */ /* 0x010fc80007ffe015 */
[----:B-----5:R-:W-:-:S04]  /*05b0*/  IADD3 R14, PT, PT, R20, R14, R23 ;  /* 0x0000000e140e7210 */ /* 0x020fc80007ffe017 */
[----:B------:R-:W-:-:S04]  /*05c0*/  IADD3 R14, PT, PT, R22, R14, R25 ;  /* 0x0000000e160e7210 */ /* 0x000fc80007ffe019 */
[----:B------:R-:W-:-:S04]  /*05d0*/  IADD3 R10, PT, PT, R15, R14, R10 ;  /* 0x0000000e0f0a7210 */ /* 0x000fc80007ffe00a */
[----:B------:R-:W-:-:S04]  /*05e0*/  IADD3 R9, PT, PT, R12, R10, R9 ;  /* 0x0000000a0c097210 */ /* 0x000fc80007ffe009 */
[----:B------:R-:W-:Y:S01]  /*05f0*/  IADD3 R6, PT, PT, R13, R9, R8 ;  /* 0x000000090d067210 */ /* 0x000fe20007ffe008 */
[----:B------:R-:W-:Y:S06]  /*0600*/  @P1 BRA `(.L_x_26) ;  /* 0xfffffffc007c1947 */ /* 0x000fec000383ffff */
.L_x_25:
[----:B------:R-:W-:Y:S05]  /*0610*/  @!P0 BRA `(.L_x_27) ;  /* 0x0000000000e08947 */ /* 0x000fea0003800000 */
[----:B------:R-:W-:Y:S02]  /*0620*/  ISETP.GE.U32.AND P0, PT, R24, 0x8, PT ;  /* 0x000000081800780c */ /* 0x000fe40003f06070 */
[----:B------:R-:W-:Y:S02]  /*0630*/  LOP3.LUT R15, R0, 0x7, RZ, 0xc0, !PT ;  /* 0x00000007000f7812 */ /* 0x000fe400078ec0ff */
[----:B------:R-:W-:Y:S02]  /*0640*/  ISETP.GE.U32.AND.EX P0, PT, RZ, RZ, PT, P0 ;  /* 0x000000ffff00720c */ /* 0x000fe40003f06100 */
[----:B------:R-:W-:-:S04]  /*0650*/  ISETP.NE.U32.AND P1, PT, R15, RZ, PT ;  /* 0x000000ff0f00720c */ /* 0x000fc80003f25070 */
[----:B------:R-:W-:-:S07]  /*0660*/  ISETP.NE.AND.EX P1, PT, RZ, RZ, PT, P1 ;  /* 0x000000ffff00720c */ /* 0x000fce0003f25310 */
[----:B------:R-:W-:Y:S06]  /*0670*/  @!P0 BRA `(.L_x_28) ;  /* 0x0000000000448947 */ /* 0x000fec0003800000 */
[----:B------:R-:W0:Y:S02]  /*0680*/  LDC.64 R2, c[0x0][0x380] ;  /* 0x0000e000ff027b82 */ /* 0x000e240000000a00 */
[----:B0-----:R-:W-:-:S04]  /*0690*/  LEA R2, P0, R4, R2, 0x2 ;  /* 0x0000000204027211 */ /* 0x001fc800078010ff */
[----:B------:R-:W-:-:S05]  /*06a0*/  LEA.HI.X R3, R4, R3, R5, 0x2, P0 ;  /* 0x0000000304037211 */ /* 0x000fca00000f1405 */
[----:B------:R-:W2:Y:S04]  /*06b0*/  LDG.E.CONSTANT R7, desc[UR6][R2.64] ;  /* 0x0000000602077981 */ /* 0x000ea8000c1e9900 */
[----:B------:R-:W2:Y:S04]  /*06c0*/  LDG.E.CONSTANT R8, desc[UR6][R2.64+0x20000] ;  /* 0x0200000602087981 */ /* 0x000ea8000c1e9900 */
[----:B------:R-:W3:Y:S04]  /*06d0*/  LDG.E.CONSTANT R10, desc[UR6][R2.64+0x40000] ;  /* 0x04000006020a7981 */ /* 0x000ee8000c1e9900 */
[----:B------:R-:W3:Y:S04]  /*06e0*/  LDG.E.CONSTANT R9, desc[UR6][R2.64+0x60000] ;  /* 0x0600000602097981 */ /* 0x000ee8000c1e9900 */
[----:B------:R-:W4:Y:S04]  /*06f0*/  LDG.E.CONSTANT R12, desc[UR6][R2.64+0x80000] ;  /* 0x08000006020c7981 */ /* 0x000f28000c1e9900 */
[----:B------:R-:W4:Y:S04]  /*0700*/  LDG.E.CONSTANT R11, desc[UR6][R2.64+0xa0000] ;  /* 0x0a000006020b7981 */ /* 0x000f28000c1e9900 */
[----:B------:R-:W5:Y:S04]  /*0710*/  LDG.E.CONSTANT R14, desc[UR6][R2.64+0xc0000] ;  /* 0x0c000006020e7981 */ /* 0x000f68000c1e9900 */
[----:B------:R-:W5:Y:S01]  /*0720*/  LDG.E.CONSTANT R13, desc[UR6][R2.64+0xe0000] ;  /* 0x0e000006020d7981 */ /* 0x000f62000c1e9900 */
[----:B------:R-:W-:-:S05]  /*0730*/  IADD3 R4, P0, PT, R4, 0x40000, RZ ;  /* 0x0004000004047810 */ /* 0x000fca0007f1e0ff */
[----:B------:R-:W-:Y:S01]  /*0740*/  IMAD.X R5, RZ, RZ, R5, P0 ;  /* 0x000000ffff057224 */ /* 0x000fe200000e0605 */
[----:B--2---:R-:W-:-:S04]  /*0750*/  IADD3 R7, PT, PT, R8, R6, R7 ;  /* 0x0000000608077210 */ /* 0x004fc80007ffe007 */
[----:B---3--:R-:W-:-:S04]  /*0760*/  IADD3 R7, PT, PT, R9, R7, R10 ;  /* 0x0000000709077210 */ /* 0x008fc80007ffe00a */
[----:B----4-:R-:W-:-:S04]  /*0770*/  IADD3 R7, PT, PT, R11, R7, R12 ;  /* 0x000000070b077210 */ /* 0x010fc80007ffe00c */
[----:B-----5:R-:W-:-:S07]  /*0780*/  IADD3 R6, PT, PT, R13, R7, R14 ;  /* 0x000000070d067210 */ /* 0x020fce0007ffe00e */
.L_x_28:
[----:B------:R-:W-:Y:S05]  /*0790*/  @!P1 BRA `(.L_x_27) ;  /* 0x0000000000809947 */ /* 0x000fea0003800000 */
[----:B------:R-:W-:-:S04]  /*07a0*/  ISETP.GE.U32.AND P0, PT, R15, 0x4, PT ;  /* 0x000000040f00780c */ /* 0x000fc80003f06070 */
[----:B------:R-:W-:-:S13]  /*07b0*/  ISETP.GE.U32.AND.EX P0, PT, RZ, RZ, PT, P0 ;  /* 0x000000ffff00720c */ /* 0x000fda0003f06100 */
[----:B------:R-:W0:Y:S02]  /*07c0*/  @P0 LDC.64 R2, c[0x0][0x380] ;  /* 0x0000e000ff020b82 */ /* 0x000e240000000a00 */
[----:B0-----:R-:W-:-:S04]  /*07d0*/  @P0 LEA R2, P1, R4, R2, 0x2 ;  /* 0x0000000204020211 */ /* 0x001fc800078210ff */
[----:B------:R-:W-:-:S05]  /*07e0*/  @P0 LEA.HI.X R3, R4, R3, R5, 0x2, P1 ;  /* 0x0000000304030211 */ /* 0x000fca00008f1405 */
[----:B------:R-:W2:Y:S04]  /*07f0*/  @P0 LDG.E.CONSTANT R9, desc[UR6][R2.64] ;  /* 0x0000000602090981 */ /* 0x000ea8000c1e9900 */
[----:B------:R-:W2:Y:S04]  /*0800*/  @P0 LDG.E.CONSTANT R10, desc[UR6][R2.64+0x20000] ;  /* 0x02000006020a0981 */ /* 0x000ea8000c1e9900 */
[----:B------:R-:W3:Y:S04]  /*0810*/  @P0 LDG.E.CONSTANT R12, desc[UR6][R2.64+0x40000] ;  /* 0x04000006020c0981 */ /* 0x000ee8000c1e9900 */
[----:B------:R-:W3:Y:S01]  /*0820*/  @P0 LDG.E.CONSTANT R11, desc[UR6][R2.64+0x60000] ;  /* 0x06000006020b0981 */ /* 0x000ee2000c1e9900 */
[----:B------:R-:W-:Y:S01]  /*0830*/  LOP3.LUT R7, R0, 0x3, RZ, 0xc0, !PT ;  /* 0x0000000300077812 */ /* 0x000fe200078ec0ff */
[----:B------:R-:W-:Y:S01]  /*0840*/  IMAD.MOV.U32 R8, RZ, RZ, RZ ;  /* 0x000000ffff087224 */ /* 0x000fe200078e00ff */
[----:B------:R-:W-:-:S02]  /*0850*/  @P0 IADD3 R4, P2, PT, R4, 0x20000, RZ ;  /* 0x0002000004040810 */ /* 0x000fc40007f5e0ff */
[----:B------:R-:W-:-:S03]  /*0860*/  ISETP.NE.U32.AND P1, PT, R7, RZ, PT ;  /* 0x000000ff0700720c */ /* 0x000fc60003f25070 */
[----:B------:R-:W-:Y:S01]  /*0870*/  @P0 IMAD.X R5, RZ, RZ, R5, P2 ;  /* 0x000000ffff050224 */ /* 0x000fe200010e0605 */
[----:B------:R-:W-:Y:S02]  /*0880*/  ISETP.NE.AND.EX P1, PT, R8, RZ, PT, P1 ;  /* 0x000000ff0800720c */ /* 0x000fe40003f25310 */
[----:B--2---:R-:W-:-:S04]  /*0890*/  @P0 IADD3 R9, PT, PT, R10, R6, R9 ;  /* 0x000000060a090210 */ /* 0x004fc80007ffe009 */
[----:B---3--:R-:W-:-:S07]  /*08a0*/  @P0 IADD3 R6, PT, PT, R11, R9, R12 ;  /* 0x000000090b060210 */ /* 0x008fce0007ffe00c */
[----:B------:R-:W-:Y:S05]  /*08b0*/  @!P1 BRA `(.L_x_27) ;  /* 0x0000000000389947 */ /* 0x000fea0003800000 */
[----:B------:R-:W0:Y:S02]  /*08c0*/  LDC.64 R2, c[0x0][0x380] ;  /* 0x0000e000ff027b82 */ /* 0x000e240000000a00 */
[----:B0-----:R-:W-:-:S04]  /*08d0*/  LEA R0, P0, R4, R2, 0x2 ;  /* 0x0000000204007211 */ /* 0x001fc800078010ff */
[----:B------:R-:W-:-:S09]  /*08e0*/  LEA.HI.X R5, R4, R3, R5, 0x2, P0 ;  /* 0x0000000304057211 */ /* 0x000fd200000f1405 */
.L_x_29:
[----:B------:R-:W-:Y:S02]  /*08f0*/  IMAD.MOV.U32 R3, RZ, RZ, R5 ;  /* 0x000000ffff037224 */ /* 0x000fe400078e0005 */
[----:B------:R-:W-:-:S05]  /*0900*/  IMAD.MOV.U32 R2, RZ, RZ, R0 ;  /* 0x000000ffff027224 */ /* 0x000fca00078e0000 */
[----:B------:R-:W2:Y:S01]  /*0910*/  LDG.E.CONSTANT R3, desc[UR6][R2.64] ;  /* 0x0000000602037981 */ /* 0x000ea2000c1e9900 */
[----:B------:R-:W-:Y:S02]  /*0920*/  IADD3 R7, P0, PT, R7, -0x1, RZ ;  /* 0xffffffff07077810 */ /* 0x000fe40007f1e0ff */
[----:B------:R-:W-:Y:S02]  /*0930*/  IADD3 R0, P1, PT, R0, 0x20000, RZ ;  /* 0x0002000000007810 */ /* 0x000fe40007f3e0ff */
[----:B------:R-:W-:Y:S02]  /*0940*/  IADD3.X R8, PT, PT, R8, -0x1, RZ, P0, !PT ;  /* 0xffffffff08087810 */ /* 0x000fe400007fe4ff */
[----:B------:R-:W-:Y:S01]  /*0950*/  ISETP.NE.U32.AND P0, PT, R7, RZ, PT ;  /* 0x000000ff0700720c */ /* 0x000fe20003f05070 */
[----:B------:R-:W-:-:S03]  /*0960*/  IMAD.X R5, RZ, RZ, R5, P1 ;  /* 0x000000ffff057224 */ /* 0x000fc600008e0605 */
[----:B------:R-:W-:Y:S01]  /*0970*/  ISETP.NE.AND.EX P0, PT, R8, RZ, PT, P0 ;  /* 0x000000ff0800720c */ /* 0x000fe20003f05300 */
[----:B--2---:R-:W-:-:S12]  /*0980*/  IMAD.IADD R6, R3, 0x1, R6 ;  /* 0x0000000103067824 */ /* 0x004fd800078e0206 */
[----:B------:R-:W-:Y:S05]  /*0990*/  @P0 BRA `(.L_x_29) ;  /* 0xfffffffc00d40947 */ /* 0x000fea000383ffff */
.L_x_27:
[----:B------:R-:W-:Y:S01]  /*09a0*/  STS [UR4], R6 ;  /* 0x00000006ff007988 */ /* 0x000fe20008000804 */
[----:B------:R-:W-:Y:S05]  /*09b0*/  EXIT ;  /* 0x000000000000794d */ /* 0x000fea0003800000 */
.L_x_30:
        /* <DEDUP_REMOVED lines=12> */
.L_x_32:


//--------------------- .nv.global.init           --------------------------
	.section	.nv.global.init,"aw",@progbits
.nv.global.init:
	.type		$str,@object
	.size		$str,(.L_0 - $str)
$str:
        /*0000*/ 	.byte	0x30, 0x78, 0x25, 0x31, 0x30, 0x6c, 0x6c, 0x78, 0x3a, 0x20, 0x25, 0x64, 0x0a, 0x00
.L_0:


//--------------------- .nv.shared.reserved.0     --------------------------
	.section	.nv.shared.reserved.0,"aw",@nobits
	.weak		__nv_reservedSMEM_offset_0_alias
	.size		__nv_reservedSMEM_offset_0_alias, 0, 64
	.other		__nv_reservedSMEM_offset_0_alias,@"STO_CUDA_RESERVED_SHARED STV_DEFAULT"
__nv_reservedSMEM_offset_0_alias:
	.zero		0
	.zero		64


//--------------------- .nv.shared._Z6warmupPiii  --------------------------
	.section	.nv.shared._Z6warmupPiii,"aw",@nobits
	.sectionflags	@""
	.align	4
.nv.shared._Z6warmupPiii:
	.zero		1028


//--------------------- .nv.constant0._Z6kernelPiPdy --------------------------
	.section	.nv.constant0._Z6kernelPiPdy,"a",@progbits
	.sectionflags	@""
	.align	4
.nv.constant0._Z6kernelPiPdy:
	.zero		920


//--------------------- .nv.constant0._Z6warmupPiii --------------------------
	.section	.nv.constant0._Z6warmupPiii,"a",@progbits
	.sectionflags	@""
	.align	4
.nv.constant0._Z6warmupPiii:
	.zero		912


//--------------------- SYMBOLS --------------------------

	.type		.nv.reservedSmem.offset0,@object
	.size		.nv.reservedSmem.offset0,0x4
	.type		.nv.reservedSmem.cap,@object
	.size		.nv.reservedSmem.cap,0x4
	.type		vprintf,@function
